//
// Generated by NVIDIA NVVM Compiler
//
// Compiler Build ID: CL-36424714
// Cuda compilation tools, release 13.0, V13.0.88
// Based on NVVM 20.0.0
//

.version 9.0
.target sm_100
.address_size 64

	// .globl	_Z9calc_funciPfPiPKfi
.global .align 4 .b8 dev_ele_coord_x[8192];
.global .align 4 .b8 dev_ele_coord_y[8192];
.global .align 4 .b8 dev_filter_data[256];
// _ZZ9calc_funciPfPiPKfiE11cache_image has been demoted
// _ZZ9calc_funciPfPiPKfiE11cache_point has been demoted

.visible .entry _Z9calc_funciPfPiPKfi(
	.param .u32 _Z9calc_funciPfPiPKfi_param_0,
	.param .u64 .ptr .align 1 _Z9calc_funciPfPiPKfi_param_1,
	.param .u64 .ptr .align 1 _Z9calc_funciPfPiPKfi_param_2,
	.param .u64 .ptr .align 1 _Z9calc_funciPfPiPKfi_param_3,
	.param .u32 _Z9calc_funciPfPiPKfi_param_4
)
{
	.reg .pred 	%p<22>;
	.reg .b32 	%r<73>;
	.reg .b32 	%f<83>;
	.reg .b64 	%rd<20>;
	.reg .b64 	%fd<6>;
	// demoted variable
	.shared .align 4 .b8 _ZZ9calc_funciPfPiPKfiE11cache_image[2048];
	// demoted variable
	.shared .align 4 .b8 _ZZ9calc_funciPfPiPKfiE11cache_point[2048];
	ld.param.u32 	%r65, [_Z9calc_funciPfPiPKfi_param_0];
	ld.param.u64 	%rd2, [_Z9calc_funciPfPiPKfi_param_1];
	ld.param.u64 	%rd3, [_Z9calc_funciPfPiPKfi_param_2];
	ld.param.u64 	%rd4, [_Z9calc_funciPfPiPKfi_param_3];
	ld.param.u32 	%r26, [_Z9calc_funciPfPiPKfi_param_4];
	mov.u32 	%r1, %ctaid.y;
	mov.u32 	%r2, %ctaid.x;
	mov.u32 	%r3, %tid.x;
	or.b32  	%r27, %r1, %r2;
	and.b32  	%r28, %r27, 2147481600;
	setp.ne.s32 	%p1, %r28, 0;
	setp.gt.u32 	%p2, %r3, 511;
	or.pred  	%p3, %p2, %p1;
	@%p3 bra 	$L__BB0_18;
	cvt.rn.f32.u32 	%f12, %r2;
	fma.rn.f32 	%f1, %f12, 0f38CCE66A, 0fBDCCCCCD;
	cvt.rn.f32.u32 	%f13, %r1;
	fma.rn.f32 	%f2, %f13, 0f38CCE66A, 0fBDCCCCCD;
	setp.lt.s32 	%p4, %r26, 1;
	mov.b32 	%r70, 0;
	mov.f32 	%f81, 0f00000000;
	@%p4 bra 	$L__BB0_12;
	mul.f32 	%f15, %f1, %f1;
	fma.rn.f32 	%f16, %f2, %f2, %f15;
	sqrt.rn.f32 	%f17, %f16;
	mul.f32 	%f3, %f17, %f17;
	neg.s32 	%r67, %r26;
	add.s32 	%r66, %r3, %r65;
	cvta.to.global.u64 	%rd1, %rd4;
	mov.f32 	%f81, 0f00000000;
	mov.b32 	%r70, 0;
	mov.b32 	%r68, -264192;
	mov.u64 	%rd6, dev_ele_coord_y;
	mov.u64 	%rd8, dev_ele_coord_x;
$L__BB0_3:
	mul.wide.s32 	%rd5, %r65, 4;
	add.s64 	%rd7, %rd6, %rd5;
	add.s64 	%rd9, %rd8, %rd5;
	add.s32 	%r32, %r66, 1792;
	shr.s32 	%r33, %r32, 31;
	shr.u32 	%r34, %r33, 21;
	add.s32 	%r35, %r32, %r34;
	and.b32  	%r36, %r35, -2048;
	sub.s32 	%r11, %r32, %r36;
	ld.global.f32 	%f18, [%rd9];
	sub.f32 	%f19, %f18, %f2;
	ld.global.f32 	%f20, [%rd7];
	sub.f32 	%f21, %f1, %f20;
	mul.f32 	%f22, %f21, %f21;
	fma.rn.f32 	%f23, %f19, %f19, %f22;
	sqrt.rn.f32 	%f5, %f23;
	mul.wide.s32 	%rd10, %r11, 4;
	add.s64 	%rd11, %rd8, %rd10;
	ld.global.f32 	%f24, [%rd11];
	sub.f32 	%f25, %f24, %f2;
	add.s64 	%rd12, %rd6, %rd10;
	ld.global.f32 	%f26, [%rd12];
	sub.f32 	%f27, %f1, %f26;
	mul.f32 	%f28, %f27, %f27;
	fma.rn.f32 	%f29, %f25, %f25, %f28;
	sqrt.rn.f32 	%f6, %f29;
	fma.rn.f32 	%f30, %f5, %f5, 0f3C4D855A;
	sub.f32 	%f31, %f30, %f3;
	mul.f32 	%f32, %f31, 0f3F000000;
	div.rn.f32 	%f33, %f32, 0f3DE56042;
	div.rn.f32 	%f7, %f33, %f5;
	cvt.f64.f32 	%fd1, %f5;
	setp.ltu.f64 	%p5, %fd1, 0d3FB1111111111111;
	@%p5 bra 	$L__BB0_5;
	sub.s32 	%r37, %r65, %r11;
	abs.s32 	%r38, %r37;
	add.s32 	%r39, %r38, -1793;
	setp.lt.u32 	%p6, %r39, -1537;
	@%p6 bra 	$L__BB0_9;
$L__BB0_5:
	setp.ltu.f64 	%p7, %fd1, 0d3FA1111111111111;
	@%p7 bra 	$L__BB0_7;
	sub.s32 	%r40, %r65, %r11;
	abs.s32 	%r41, %r40;
	add.s32 	%r42, %r41, -1849;
	setp.lt.u32 	%p8, %r42, -1649;
	@%p8 bra 	$L__BB0_9;
$L__BB0_7:
	setp.ltu.f32 	%p9, %f5, 0f00000000;
	@%p9 bra 	$L__BB0_11;
	sub.s32 	%r43, %r65, %r11;
	abs.s32 	%r44, %r43;
	add.s32 	%r45, %r44, -1949;
	setp.gt.u32 	%p10, %r45, -1850;
	@%p10 bra 	$L__BB0_11;
$L__BB0_9:
	abs.f32 	%f34, %f7;
	fma.rn.f32 	%f35, %f34, 0fBF000000, 0f3F000000;
	rsqrt.approx.ftz.f32 	%f36, %f35;
	mul.f32 	%f37, %f36, %f35;
	setp.gt.f32 	%p11, %f34, 0f3F0F5C29;
	setp.eq.f32 	%p12, %f34, 0f3F800000;
	mul.f32 	%f38, %f36, 0fBF000000;
	fma.rn.f32 	%f39, %f37, %f38, 0f3F000000;
	fma.rn.f32 	%f40, %f37, %f39, %f37;
	selp.f32 	%f41, 0f00000000, %f40, %p12;
	selp.f32 	%f42, %f41, %f34, %p11;
	copysign.f32 	%f43, %f7, %f42;
	mul.f32 	%f44, %f43, %f43;
	fma.rn.f32 	%f45, %f44, 0f3D10ECEF, 0f3C8B1ABB;
	fma.rn.f32 	%f46, %f45, %f44, 0f3CFC028C;
	fma.rn.f32 	%f47, %f46, %f44, 0f3D372139;
	fma.rn.f32 	%f48, %f47, %f44, 0f3D9993DB;
	fma.rn.f32 	%f49, %f48, %f44, 0f3E2AAAC6;
	mul.f32 	%f50, %f44, %f49;
	fma.rn.f32 	%f51, %f50, %f43, %f43;
	setp.gt.f32 	%p13, %f7, 0f3F0F5C29;
	neg.f32 	%f52, %f51;
	selp.f32 	%f53, %f51, %f52, %p11;
	fma.rn.f32 	%f54, 0f3F6EE581, 0f3FD774EB, %f53;
	selp.f32 	%f55, %f51, %f54, %p13;
	add.f32 	%f56, %f5, %f6;
	div.rn.f32 	%f57, %f56, 0f44BE0000;
	mul.f32 	%f58, %f57, 0f4BBEBC20;
	cvt.f64.f32 	%fd2, %f58;
	add.f64 	%fd3, %fd2, 0d3FE0000000000000;
	cvt.rzi.s32.f64 	%r12, %fd3;
	add.s32 	%r46, %r12, -230;
	setp.gt.u32 	%p14, %r46, 3517;
	add.f32 	%f59, %f55, %f55;
	selp.f32 	%f60, %f59, %f55, %p11;
	cvt.f64.f32 	%fd4, %f60;
	setp.geu.f64 	%p15, %fd4, 0d3FD657184AE74487;
	or.pred  	%p16, %p14, %p15;
	@%p16 bra 	$L__BB0_11;
	shl.b32 	%r47, %r12, 11;
	add.s32 	%r48, %r11, %r47;
	add.s32 	%r49, %r68, %r48;
	mul.wide.u32 	%rd13, %r49, 4;
	add.s64 	%rd14, %rd1, %rd13;
	ld.global.f32 	%f61, [%rd14];
	add.s32 	%r50, %r12, -1;
	cvt.rn.f32.u32 	%f62, %r50;
	mul.f32 	%f63, %f62, 0f3AB78034;
	fma.rn.f32 	%f64, %f63, 0f3BBB989D, 0f3F000000;
	cvt.sat.f32.f32 	%f65, %f64;
	mov.f32 	%f66, 0f4B400001;
	mov.f32 	%f67, 0f437C0000;
	fma.rm.f32 	%f68, %f65, %f67, %f66;
	add.f32 	%f69, %f68, 0fCB40007F;
	neg.f32 	%f70, %f69;
	fma.rn.f32 	%f71, %f63, 0f3FB8AA3B, %f70;
	fma.rn.f32 	%f72, %f63, 0f32A57060, %f71;
	mov.b32 	%r51, %f68;
	shl.b32 	%r52, %r51, 23;
	mov.b32 	%f73, %r52;
	ex2.approx.ftz.f32 	%f74, %f72;
	mul.f32 	%f75, %f74, %f73;
	fma.rn.f32 	%f81, %f61, %f75, %f81;
	add.s32 	%r70, %r70, 1;
$L__BB0_11:
	add.s32 	%r68, %r68, 7680000;
	add.s32 	%r67, %r67, 1;
	setp.ne.s32 	%p17, %r67, 0;
	add.s32 	%r66, %r66, 1;
	add.s32 	%r65, %r65, 1;
	@%p17 bra 	$L__BB0_3;
$L__BB0_12:
	shl.b32 	%r53, %r3, 2;
	mov.u32 	%r54, _ZZ9calc_funciPfPiPKfiE11cache_image;
	add.s32 	%r20, %r54, %r53;
	st.shared.f32 	[%r20], %f81;
	mov.u32 	%r55, _ZZ9calc_funciPfPiPKfiE11cache_point;
	add.s32 	%r21, %r55, %r53;
	st.shared.u32 	[%r21], %r70;
	bar.sync 	0;
	mov.u32 	%r72, %ntid.x;
	setp.lt.u32 	%p18, %r72, 2;
	@%p18 bra 	$L__BB0_16;
$L__BB0_13:
	shr.u32 	%r24, %r72, 1;
	setp.ge.u32 	%p19, %r3, %r24;
	@%p19 bra 	$L__BB0_15;
	shl.b32 	%r56, %r24, 2;
	add.s32 	%r57, %r20, %r56;
	ld.shared.f32 	%f76, [%r57];
	ld.shared.f32 	%f77, [%r20];
	add.f32 	%f78, %f76, %f77;
	st.shared.f32 	[%r20], %f78;
	add.s32 	%r58, %r21, %r56;
	ld.shared.u32 	%r59, [%r58];
	ld.shared.u32 	%r60, [%r21];
	add.s32 	%r61, %r60, %r59;
	st.shared.u32 	[%r21], %r61;
$L__BB0_15:
	bar.sync 	0;
	setp.gt.u32 	%p20, %r72, 3;
	mov.u32 	%r72, %r24;
	@%p20 bra 	$L__BB0_13;
$L__BB0_16:
	setp.ne.s32 	%p21, %r3, 0;
	@%p21 bra 	$L__BB0_18;
	mov.u32 	%r62, %nctaid.x;
	mad.lo.s32 	%r63, %r1, %r62, %r2;
	ld.shared.f32 	%f79, [_ZZ9calc_funciPfPiPKfiE11cache_image];
	cvta.to.global.u64 	%rd15, %rd2;
	mul.wide.u32 	%rd16, %r63, 4;
	add.s64 	%rd17, %rd15, %rd16;
	st.global.f32 	[%rd17], %f79;
	ld.shared.u32 	%r64, [_ZZ9calc_funciPfPiPKfiE11cache_point];
	cvta.to.global.u64 	%rd18, %rd3;
	add.s64 	%rd19, %rd18, %rd16;
	st.global.u32 	[%rd19], %r64;
$L__BB0_18:
	ret;

}


// ===== COMPILED SASS (sm_100) =====

	.target	sm_100

	.elftype	@"ET_EXEC"


//--------------------- .note.nv.tkinfo           --------------------------
	.section	.note.nv.tkinfo,"",@"SHT_NOTE"
	.sectionflags	@"SHF_NOTE_NV_TKINFO"
	.tkinfo
        /*0018*/ 	.word	0x00000002
        /*0030*/ 	.string	""
        /*0030*/ 	.string	"ptxas"
        /*0030*/ 	.string	"Cuda compilation tools, release 13.0, V13.0.88"
        /*0030*/ 	.string	"Build cuda_13.0.r13.0/compiler.36424714_0"
        /*0030*/ 	.string	"-arch sm_100 -m 64 "



//--------------------- .note.nv.cuinfo           --------------------------
	.section	.note.nv.cuinfo,"",@"SHT_NOTE"
	.sectionflags	@"SHF_NOTE_NV_CUINFO"
        /*0018*/ 	.short	0x0002
        /*001a*/ 	.short	0x0064
        /*001c*/ 	.short	0x0082
	.zero		2


//--------------------- .nv.info                  --------------------------
	.section	.nv.info,"",@"SHT_CUDA_INFO"
	.align	4


	//----- nvinfo : EIATTR_REGCOUNT
	.align		4
        /*0000*/ 	.byte	0x04, 0x2f
        /*0002*/ 	.short	(.L_4 - .L_3)
	.align		4
.L_3:
        /*0004*/ 	.word	index@(_Z9calc_funciPfPiPKfi)
        /*0008*/ 	.word	0x0000001f


	//----- nvinfo : EIATTR_FRAME_SIZE
	.align		4
.L_4:
        /*000c*/ 	.byte	0x04, 0x11
        /*000e*/ 	.short	(.L_6 - .L_5)
	.align		4
.L_5:
        /*0010*/ 	.word	index@($__internal_1_$__cuda_sm3x_div_rn_noftz_f32_slowpath)
        /*0014*/ 	.word	0x00000000


	//----- nvinfo : EIATTR_FRAME_SIZE
	.align		4
.L_6:
        /*0018*/ 	.byte	0x04, 0x11
        /*001a*/ 	.short	(.L_8 - .L_7)
	.align		4
.L_7:
        /*001c*/ 	.word	index@($__internal_0_$__cuda_sm20_sqrt_rn_f32_slowpath)
        /*0020*/ 	.word	0x00000000


	//----- nvinfo : EIATTR_FRAME_SIZE
	.align		4
.L_8:
        /*0024*/ 	.byte	0x04, 0x11
        /*0026*/ 	.short	(.L_10 - .L_9)
	.align		4
.L_9:
        /*0028*/ 	.word	index@(_Z9calc_funciPfPiPKfi)
        /*002c*/ 	.word	0x00000000


	//----- nvinfo : EIATTR_MIN_STACK_SIZE
	.align		4
.L_10:
        /*0030*/ 	.byte	0x04, 0x12
        /*0032*/ 	.short	(.L_12 - .L_11)
	.align		4
.L_11:
        /*0034*/ 	.word	index@(_Z9calc_funciPfPiPKfi)
        /*0038*/ 	.word	0x00000000
.L_12:


//--------------------- .nv.compat                --------------------------
	.section	.nv.compat,"",@"SHT_CUDA_COMPAT_INFO"
	.align	4
        /*0000*/ 	.byte	0x02, 0x09, 0x00, 0x00, 0x02, 0x02, 0x01, 0x00, 0x02, 0x05, 0x05, 0x00, 0x03, 0x07, 0x01, 0x01
        /*0010*/ 	.byte	0x02, 0x03, 0x00, 0x00, 0x02, 0x06, 0x01, 0x00, 0x04, 0x0b, 0x08, 0x00, 0x01, 0x00, 0x00, 0x00
        /*0020*/ 	.byte	0x00, 0x00, 0x00, 0x00


//--------------------- .nv.info._Z9calc_funciPfPiPKfi --------------------------
	.section	.nv.info._Z9calc_funciPfPiPKfi,"",@"SHT_CUDA_INFO"
	.sectionflags	@""
	.align	4


	//----- nvinfo : EIATTR_CUDA_API_VERSION
	.align		4
        /*0000*/ 	.byte	0x04, 0x37
        /*0002*/ 	.short	(.L_14 - .L_13)
.L_13:
        /*0004*/ 	.word	0x00000082


	//----- nvinfo : EIATTR_KPARAM_INFO
	.align		4
.L_14:
        /*0008*/ 	.byte	0x04, 0x17
        /*000a*/ 	.short	(.L_16 - .L_15)
.L_15:
        /*000c*/ 	.word	0x00000000
        /*0010*/ 	.short	0x0004
        /*0012*/ 	.short	0x0020
        /*0014*/ 	.byte	0x00, 0xf0, 0x11, 0x00


	//----- nvinfo : EIATTR_KPARAM_INFO
	.align		4
.L_16:
        /*0018*/ 	.byte	0x04, 0x17
        /*001a*/ 	.short	(.L_18 - .L_17)
.L_17:
        /*001c*/ 	.word	0x00000000
        /*0020*/ 	.short	0x0003
        /*0022*/ 	.short	0x0018
        /*0024*/ 	.byte	0x00, 0xf5, 0x21, 0x00


	//----- nvinfo : EIATTR_KPARAM_INFO
	.align		4
.L_18:
        /*0028*/ 	.byte	0x04, 0x17
        /*002a*/ 	.short	(.L_20 - .L_19)
.L_19:
        /*002c*/ 	.word	0x00000000
        /*0030*/ 	.short	0x0002
        /*0032*/ 	.short	0x0010
        /*0034*/ 	.byte	0x00, 0xf5, 0x21, 0x00


	//----- nvinfo : EIATTR_KPARAM_INFO
	.align		4
.L_20:
        /*0038*/ 	.byte	0x04, 0x17
        /*003a*/ 	.short	(.L_22 - .L_21)
.L_21:
        /*003c*/ 	.word	0x00000000
        /*0040*/ 	.short	0x0001
        /*0042*/ 	.short	0x0008
        /*0044*/ 	.byte	0x00, 0xf5, 0x21, 0x00


	//----- nvinfo : EIATTR_KPARAM_INFO
	.align		4
.L_22:
        /*0048*/ 	.byte	0x04, 0x17
        /*004a*/ 	.short	(.L_24 - .L_23)
.L_23:
        /*004c*/ 	.word	0x00000000
        /*0050*/ 	.short	0x0000
        /*0052*/ 	.short	0x0000
        /*0054*/ 	.byte	0x00, 0xf0, 0x11, 0x00


	//----- nvinfo : EIATTR_SPARSE_MMA_MASK
	.align		4
.L_24:
        /*0058*/ 	.byte	0x03, 0x50
        /*005a*/ 	.short	0x0000


	//----- nvinfo : EIATTR_MAXREG_COUNT
	.align		4
        /*005c*/ 	.byte	0x03, 0x1b
        /*005e*/ 	.short	0x00ff


	//----- nvinfo : EIATTR_NUM_BARRIERS
	.align		4
        /*0060*/ 	.byte	0x02, 0x4c
        /*0062*/ 	.byte	0x01
	.zero		1


	//----- nvinfo : EIATTR_MERCURY_ISA_VERSION
	.align		4
        /*0064*/ 	.byte	0x03, 0x5f
        /*0066*/ 	.short	0x0101


	//----- nvinfo : EIATTR_VRC_CTA_INIT_COUNT
	.align		4
        /*0068*/ 	.byte	0x02, 0x4a
	.zero		1
	.zero		1


	//----- nvinfo : EIATTR_EXIT_INSTR_OFFSETS
	.align		4
        /*006c*/ 	.byte	0x04, 0x1c
        /*006e*/ 	.short	(.L_26 - .L_25)


	//   ....[0]....
.L_25:
        /*0070*/ 	.word	0x00000080


	//   ....[1]....
        /*0074*/ 	.word	0x000010a0


	//   ....[2]....
        /*0078*/ 	.word	0x00001180


	//----- nvinfo : EIATTR_CRS_STACK_SIZE
	.align		4
.L_26:
        /*007c*/ 	.byte	0x04, 0x1e
        /*007e*/ 	.short	(.L_28 - .L_27)
.L_27:
        /*0080*/ 	.word	0x00000000


	//----- nvinfo : EIATTR_CBANK_PARAM_SIZE
	.align		4
.L_28:
        /*0084*/ 	.byte	0x03, 0x19
        /*0086*/ 	.short	0x0024


	//----- nvinfo : EIATTR_PARAM_CBANK
	.align		4
        /*0088*/ 	.byte	0x04, 0x0a
        /*008a*/ 	.short	(.L_30 - .L_29)
	.align		4
.L_29:
        /*008c*/ 	.word	index@(.nv.constant0._Z9calc_funciPfPiPKfi)
        /*0090*/ 	.short	0x0380
        /*0092*/ 	.short	0x0024


	//----- nvinfo : EIATTR_SW_WAR
	.align		4
.L_30:
        /*0094*/ 	.byte	0x04, 0x36
        /*0096*/ 	.short	(.L_32 - .L_31)
.L_31:
        /*0098*/ 	.word	0x00000008
.L_32:


//--------------------- .nv.callgraph             --------------------------
	.section	.nv.callgraph,"",@"SHT_CUDA_CALLGRAPH"
	.align	4
	.sectionentsize	8
	.align		4
        /*0000*/ 	.word	0x00000000
	.align		4
        /*0004*/ 	.word	0xffffffff
	.align		4
        /*0008*/ 	.word	0x00000000
	.align		4
        /*000c*/ 	.word	0xfffffffe
	.align		4
        /*0010*/ 	.word	0x00000000
	.align		4
        /*0014*/ 	.word	0xfffffffd
	.align		4
        /*0018*/ 	.word	0x00000000
	.align		4
        /*001c*/ 	.word	0xfffffffc


//--------------------- .nv.constant4             --------------------------
	.section	.nv.constant4,"a",@progbits
	.align	8
	.align		8
.nv.constant4:
        /*0000*/ 	.dword	dev_ele_coord_x
	.align		8
        /*0008*/ 	.dword	dev_ele_coord_y
	.align		8
        /*0010*/ 	.dword	dev_filter_data


//--------------------- .text._Z9calc_funciPfPiPKfi --------------------------
	.section	.text._Z9calc_funciPfPiPKfi,"ax",@progbits
	.align	128
        .global         _Z9calc_funciPfPiPKfi
        .type           _Z9calc_funciPfPiPKfi,@function
        .size           _Z9calc_funciPfPiPKfi,(.L_x_39 - _Z9calc_funciPfPiPKfi)
        .other          _Z9calc_funciPfPiPKfi,@"STO_CUDA_ENTRY STV_DEFAULT"
_Z9calc_funciPfPiPKfi:
.text._Z9calc_funciPfPiPKfi:
[----:B------:R-:W-:Y:S01]  /*0000*/  LDC R1, c[0x0][0x37c] ;  /* 0x0000df00ff017b82 */ /* 0x000fe20000000800 */
[----:B------:R-:W0:Y:S01]  /*0010*/  S2R R0, SR_CTAID.Y ;  /* 0x0000000000007919 */ /* 0x000e220000002600 */
[----:B------:R-:W1:Y:S01]  /*0020*/  LDCU UR4, c[0x0][0x380] ;  /* 0x00007000ff0477ac */ /* 0x000e620008000800 */
[----:B------:R-:W0:Y:S01]  /*0030*/  S2R R3, SR_CTAID.X ;  /* 0x0000000000037919 */ /* 0x000e220000002500 */
[----:B------:R-:W2:Y:S01]  /*0040*/  S2R R2, SR_TID.X ;  /* 0x0000000000027919 */ /* 0x000ea20000002100 */
[----:B-1----:R-:W-:Y:S02]  /*0050*/  MOV R4, UR4 ;  /* 0x0000000400047c02 */ /* 0x002fe40008000f00 */
[----:B0-----:R-:W-:-:S04]  /*0060*/  LOP3.LUT P0, RZ, R0, 0x7ffff800, R3, 0xc8, !PT ;  /* 0x7ffff80000ff7812 */ /* 0x001fc8000780c803 */
[----:B--2---:R-:W-:-:S13]  /*0070*/  ISETP.GT.U32.OR P0, PT, R2, 0x1ff, P0 ;  /* 0x000001ff0200780c */ /* 0x004fda0000704470 */
[----:B------:R-:W-:Y:S05]  /*0080*/  @P0 EXIT ;  /* 0x000000000000094d */ /* 0x000fea0003800000 */
[----:B------:R-:W0:Y:S01]  /*0090*/  LDCU UR4, c[0x0][0x3a0] ;  /* 0x00007400ff0477ac */ /* 0x000e220008000800 */
[----:B------:R-:W-:Y:S01]  /*00a0*/  I2FP.F32.U32 R5, R3 ;  /* 0x0000000300057245 */ /* 0x000fe20000201000 */
[----:B------:R-:W-:Y:S01]  /*00b0*/  IMAD.MOV.U32 R7, RZ, RZ, 0x38cce66a ;  /* 0x38cce66aff077424 */ /* 0x000fe200078e00ff */
[----:B------:R-:W-:Y:S01]  /*00c0*/  I2FP.F32.U32 R6, R0 ;  /* 0x0000000000067245 */ /* 0x000fe20000201000 */
[----:B------:R-:W-:Y:S01]  /*00d0*/  IMAD.MOV.U32 R8, RZ, RZ, RZ ;  /* 0x000000ffff087224 */ /* 0x000fe200078e00ff */
[----:B------:R-:W1:Y:S01]  /*00e0*/  LDCU.64 UR8, c[0x0][0x358] ;  /* 0x00006b00ff0877ac */ /* 0x000e620008000a00 */
[-C--:B------:R-:W-:Y:S02]  /*00f0*/  FFMA R5, R5, R7.reuse, -0.10000000149011611938 ;  /* 0xbdcccccd05057423 */ /* 0x080fe40000000007 */
[----:B------:R-:W-:Y:S01]  /*0100*/  FFMA R6, R6, R7, -0.10000000149011611938 ;  /* 0xbdcccccd06067423 */ /* 0x000fe20000000007 */
[----:B------:R-:W-:Y:S01]  /*0110*/  HFMA2 R7, -RZ, RZ, 0, 0 ;  /* 0x00000000ff077431 */ /* 0x000fe200000001ff */
[----:B0-----:R-:W-:-:S09]  /*0120*/  UISETP.GE.AND UP0, UPT, UR4, 0x1, UPT ;  /* 0x000000010400788c */ /* 0x001fd2000bf06270 */
[----:B-1----:R-:W-:Y:S05]  /*0130*/  BRA.U !UP0, `(.L_x_0) ;  /* 0x0000000d08507547 */ /* 0x002fea000b800000 */
[----:B------:R-:W-:-:S04]  /*0140*/  FMUL R7, R5, R5 ;  /* 0x0000000505077220 */ /* 0x000fc80000400000 */
[----:B------:R-:W-:-:S04]  /*0150*/  FFMA R16, R6, R6, R7 ;  /* 0x0000000606107223 */ /* 0x000fc80000000007 */
[----:B------:R0:W1:Y:S01]  /*0160*/  MUFU.RSQ R7, R16 ;  /* 0x0000001000077308 */ /* 0x0000620000001400 */
[----:B------:R-:W-:-:S04]  /*0170*/  IADD3 R8, PT, PT, R16, -0xd000000, RZ ;  /* 0xf300000010087810 */ /* 0x000fc80007ffe0ff */
[----:B------:R-:W-:-:S13]  /*0180*/  ISETP.GT.U32.AND P0, PT, R8, 0x727fffff, PT ;  /* 0x727fffff0800780c */ /* 0x000fda0003f04070 */
[----:B01----:R-:W-:Y:S05]  /*0190*/  @!P0 BRA `(.L_x_1) ;  /* 0x0000000000188947 */ /* 0x003fea0003800000 */
[----:B------:R-:W-:Y:S01]  /*01a0*/  BSSY.RECONVERGENT B0, `(.L_x_2) ;  /* 0x0000003000007945 */ /* 0x000fe20003800200 */
[----:B------:R-:W-:-:S07]  /*01b0*/  MOV R26, 0x1d0 ;  /* 0x000001d0001a7802 */ /* 0x000fce0000000f00 */
[----:B------:R-:W-:Y:S05]  /*01c0*/  CALL.REL.NOINC `($__internal_0_$__cuda_sm20_sqrt_rn_f32_slowpath) ;  /* 0x0000000c00f07944 */ /* 0x000fea0003c00000 */
[----:B------:R-:W-:Y:S05]  /*01d0*/  BSYNC.RECONVERGENT B0 ;  /* 0x0000000000007941 */ /* 0x000fea0003800200 */
.L_x_2:
[----:B------:R-:W-:Y:S01]  /*01e0*/  IMAD.MOV.U32 R9, RZ, RZ, R19 ;  /* 0x000000ffff097224 */ /* 0x000fe200078e0013 */
[----:B------:R-:W-:Y:S06]  /*01f0*/  BRA `(.L_x_3) ;  /* 0x0000000000107947 */ /* 0x000fec0003800000 */
.L_x_1:
[----:B------:R-:W-:Y:S01]  /*0200*/  FMUL.FTZ R9, R16, R7 ;  /* 0x0000000710097220 */ /* 0x000fe20000410000 */
[----:B------:R-:W-:-:S03]  /*0210*/  FMUL.FTZ R7, R7, 0.5 ;  /* 0x3f00000007077820 */ /* 0x000fc60000410000 */
[----:B------:R-:W-:-:S04]  /*0220*/  FFMA R16, -R9, R9, R16 ;  /* 0x0000000909107223 */ /* 0x000fc80000000110 */
[----:B------:R-:W-:-:S07]  /*0230*/  FFMA R9, R16, R7, R9 ;  /* 0x0000000710097223 */ /* 0x000fce0000000009 */
.L_x_3:
[----:B------:R-:W0:Y:S01]  /*0240*/  LDC.64 R10, c[0x4][0x8] ;  /* 0x01000200ff0a7b82 */ /* 0x000e220000000a00 */
[----:B------:R-:W1:Y:S01]  /*0250*/  LDCU UR5, c[0x0][0x380] ;  /* 0x00007000ff0577ac */ /* 0x000e620008000800 */
[----:B------:R-:W-:Y:S01]  /*0260*/  FMUL R9, R9, R9 ;  /* 0x0000000909097220 */ /* 0x000fe20000400000 */
[----:B------:R-:W-:Y:S01]  /*0270*/  MOV R8, RZ ;  /* 0x000000ff00087202 */ /* 0x000fe20000000f00 */
[----:B------:R-:W-:Y:S01]  /*0280*/  IMAD.MOV.U32 R7, RZ, RZ, RZ ;  /* 0x000000ffff077224 */ /* 0x000fe200078e00ff */
[----:B------:R-:W2:Y:S03]  /*0290*/  LDCU UR4, c[0x0][0x3a0] ;  /* 0x00007400ff0477ac */ /* 0x000ea60008000800 */
[----:B------:R-:W3:Y:S08]  /*02a0*/  LDC.64 R12, c[0x4][RZ] ;  /* 0x01000000ff0c7b82 */ /* 0x000ef00000000a00 */
[----:B------:R-:W4:Y:S01]  /*02b0*/  LDC.64 R14, c[0x0][0x398] ;  /* 0x0000e600ff0e7b82 */ /* 0x000f220000000a00 */
[----:B-1----:R-:W-:Y:S01]  /*02c0*/  IADD3 R20, PT, PT, R2, UR5, RZ ;  /* 0x0000000502147c10 */ /* 0x002fe2000fffe0ff */
[----:B------:R-:W-:Y:S01]  /*02d0*/  UMOV UR5, 0xfffbf800 ;  /* 0xfffbf80000057882 */ /* 0x000fe20000000000 */
[----:B--2---:R-:W-:-:S12]  /*02e0*/  UIADD3 UR4, UPT, UPT, -UR4, URZ, URZ ;  /* 0x000000ff04047290 */ /* 0x004fd8000fffe1ff */
.L_x_20:
[----:B0-----:R-:W-:-:S04]  /*02f0*/  IMAD.WIDE R18, R4, 0x4, R10 ;  /* 0x0000000404127825 */ /* 0x001fc800078e020a */
[----:B---3--:R-:W-:Y:S02]  /*0300*/  IMAD.WIDE R16, R4, 0x4, R12 ;  /* 0x0000000404107825 */ /* 0x008fe400078e020c */
[----:B------:R-:W2:Y:S04]  /*0310*/  LDG.E R18, desc[UR8][R18.64] ;  /* 0x0000000812127981 */ /* 0x000ea8000c1e1900 */
[----:B------:R-:W3:Y:S01]  /*0320*/  LDG.E R17, desc[UR8][R16.64] ;  /* 0x0000000810117981 */ /* 0x000ee2000c1e1900 */
[----:B------:R-:W-:-:S04]  /*0330*/  UIADD3 UR4, UPT, UPT, UR4, 0x1, URZ ;  /* 0x0000000104047890 */ /* 0x000fc8000fffe0ff */
[----:B------:R-:W-:Y:S01]  /*0340*/  UISETP.NE.AND UP0, UPT, UR4, URZ, UPT ;  /* 0x000000ff0400728c */ /* 0x000fe2000bf05270 */
[----:B--2---:R-:W-:Y:S01]  /*0350*/  FADD R21, R5, -R18 ;  /* 0x8000001205157221 */ /* 0x004fe20000000000 */
[----:B---3--:R-:W-:-:S03]  /*0360*/  FADD R22, -R6, R17 ;  /* 0x0000001106167221 */ /* 0x008fc60000000100 */
[----:B------:R-:W-:Y:S01]  /*0370*/  FMUL R23, R21, R21 ;  /* 0x0000001515177220 */ /* 0x000fe20000400000 */
[----:B------:R-:W-:-:S03]  /*0380*/  VIADD R21, R20, 0x700 ;  /* 0x0000070014157836 */ /* 0x000fc60000000000 */
[----:B------:R-:W-:Y:S02]  /*0390*/  FFMA R25, R22, R22, R23 ;  /* 0x0000001616197223 */ /* 0x000fe40000000017 */
[----:B------:R-:W-:Y:S02]  /*03a0*/  SHF.R.S32.HI R22, RZ, 0x1f, R21 ;  /* 0x0000001fff167819 */ /* 0x000fe40000011415 */
[----:B------:R0:W1:Y:S01]  /*03b0*/  MUFU.RSQ R24, R25 ;  /* 0x0000001900187308 */ /* 0x0000620000001400 */
[----:B------:R-:W-:Y:S02]  /*03c0*/  IADD3 R23, PT, PT, R25, -0xd000000, RZ ;  /* 0xf300000019177810 */ /* 0x000fe40007ffe0ff */
[----:B------:R-:W-:Y:S02]  /*03d0*/  LEA.HI R22, R22, R21, RZ, 0xb ;  /* 0x0000001516167211 */ /* 0x000fe400078f58ff */
[----:B------:R-:W-:Y:S02]  /*03e0*/  ISETP.GT.U32.AND P0, PT, R23, 0x727fffff, PT ;  /* 0x727fffff1700780c */ /* 0x000fe40003f04070 */
[----:B------:R-:W-:-:S05]  /*03f0*/  LOP3.LUT R22, R22, 0xfffff800, RZ, 0xc0, !PT ;  /* 0xfffff80016167812 */ /* 0x000fca00078ec0ff */
[----:B------:R-:W-:-:S06]  /*0400*/  IMAD.IADD R21, R21, 0x1, -R22 ;  /* 0x0000000115157824 */ /* 0x000fcc00078e0a16 */
[----:B01----:R-:W-:Y:S05]  /*0410*/  @!P0 BRA `(.L_x_4) ;  /* 0x00000000001c8947 */ /* 0x003fea0003800000 */
[----:B------:R-:W-:Y:S01]  /*0420*/  BSSY.RECONVERGENT B0, `(.L_x_5) ;  /* 0x0000004000007945 */ /* 0x000fe20003800200 */
[----:B------:R-:W-:Y:S02]  /*0430*/  MOV R16, R25 ;  /* 0x0000001900107202 */ /* 0x000fe40000000f00 */
[----:B------:R-:W-:-:S07]  /*0440*/  MOV R26, 0x460 ;  /* 0x00000460001a7802 */ /* 0x000fce0000000f00 */
[----:B----4-:R-:W-:Y:S05]  /*0450*/  CALL.REL.NOINC `($__internal_0_$__cuda_sm20_sqrt_rn_f32_slowpath) ;  /* 0x0000000c004c7944 */ /* 0x010fea0003c00000 */
[----:B------:R-:W-:Y:S05]  /*0460*/  BSYNC.RECONVERGENT B0 ;  /* 0x0000000000007941 */ /* 0x000fea0003800200 */
.L_x_5:
[----:B------:R-:W-:Y:S01]  /*0470*/  IMAD.MOV.U32 R22, RZ, RZ, R19 ;  /* 0x000000ffff167224 */ /* 0x000fe200078e0013 */
[----:B------:R-:W-:Y:S06]  /*0480*/  BRA `(.L_x_6) ;  /* 0x0000000000107947 */ /* 0x000fec0003800000 */
.L_x_4:
[----:B------:R-:W-:Y:S01]  /*0490*/  FMUL.FTZ R22, R25, R24 ;  /* 0x0000001819167220 */ /* 0x000fe20000410000 */
[----:B------:R-:W-:-:S03]  /*04a0*/  FMUL.FTZ R16, R24, 0.5 ;  /* 0x3f00000018107820 */ /* 0x000fc60000410000 */
[----:B------:R-:W-:-:S04]  /*04b0*/  FFMA R17, -R22, R22, R25 ;  /* 0x0000001616117223 */ /* 0x000fc80000000119 */
[----:B------:R-:W-:-:S07]  /*04c0*/  FFMA R22, R17, R16, R22 ;  /* 0x0000001011167223 */ /* 0x000fce0000000016 */
.L_x_6:
[----:B------:R-:W-:-:S04]  /*04d0*/  IMAD.WIDE R16, R21, 0x4, R10 ;  /* 0x0000000415107825 */ /* 0x000fc800078e020a */
[----:B------:R-:W-:Y:S02]  /*04e0*/  IMAD.WIDE R18, R21, 0x4, R12 ;  /* 0x0000000415127825 */ /* 0x000fe400078e020c */
[----:B------:R-:W2:Y:S04]  /*04f0*/  LDG.E R16, desc[UR8][R16.64] ;  /* 0x0000000810107981 */ /* 0x000ea8000c1e1900 */
[----:B------:R-:W3:Y:S01]  /*0500*/  LDG.E R19, desc[UR8][R18.64] ;  /* 0x0000000812137981 */ /* 0x000ee2000c1e1900 */
[----:B------:R-:W-:Y:S01]  /*0510*/  BSSY.RECONVERGENT B0, `(.L_x_7) ;  /* 0x0000010000007945 */ /* 0x000fe20003800200 */
[----:B--2---:R-:W-:Y:S01]  /*0520*/  FADD R24, R5, -R16 ;  /* 0x8000001005187221 */ /* 0x004fe20000000000 */
[----:B---3--:R-:W-:-:S03]  /*0530*/  FADD R23, -R6, R19 ;  /* 0x0000001306177221 */ /* 0x008fc60000000100 */
[----:B------:R-:W-:-:S04]  /*0540*/  FMUL R24, R24, R24 ;  /* 0x0000001818187220 */ /* 0x000fc80000400000 */
[----:B------:R-:W-:-:S04]  /*0550*/  FFMA R16, R23, R23, R24 ;  /* 0x0000001717107223 */ /* 0x000fc80000000018 */
[----:B------:R0:W1:Y:S01]  /*0560*/  MUFU.RSQ R25, R16 ;  /* 0x0000001000197308 */ /* 0x0000620000001400 */
[----:B------:R-:W-:-:S04]  /*0570*/  IADD3 R23, PT, PT, R16, -0xd000000, RZ ;  /* 0xf300000010177810 */ /* 0x000fc80007ffe0ff */
[----:B------:R-:W-:-:S13]  /*0580*/  ISETP.GT.U32.AND P0, PT, R23, 0x727fffff, PT ;  /* 0x727fffff1700780c */ /* 0x000fda0003f04070 */
[----:B01----:R-:W-:Y:S05]  /*0590*/  @!P0 BRA `(.L_x_8) ;  /* 0x00000000000c8947 */ /* 0x003fea0003800000 */
[----:B------:R-:W-:-:S07]  /*05a0*/  MOV R26, 0x5c0 ;  /* 0x000005c0001a7802 */ /* 0x000fce0000000f00 */
[----:B----4-:R-:W-:Y:S05]  /*05b0*/  CALL.REL.NOINC `($__internal_0_$__cuda_sm20_sqrt_rn_f32_slowpath) ;  /* 0x0000000800f47944 */ /* 0x010fea0003c00000 */
[----:B------:R-:W-:Y:S05]  /*05c0*/  BRA `(.L_x_9) ;  /* 0x0000000000107947 */ /* 0x000fea0003800000 */
.L_x_8:
[----:B------:R-:W-:Y:S01]  /*05d0*/  FMUL.FTZ R19, R16, R25 ;  /* 0x0000001910137220 */ /* 0x000fe20000410000 */
[----:B------:R-:W-:-:S03]  /*05e0*/  FMUL.FTZ R17, R25, 0.5 ;  /* 0x3f00000019117820 */ /* 0x000fc60000410000 */
[----:B------:R-:W-:-:S04]  /*05f0*/  FFMA R16, -R19, R19, R16 ;  /* 0x0000001313107223 */ /* 0x000fc80000000110 */
[----:B------:R-:W-:-:S07]  /*0600*/  FFMA R19, R16, R17, R19 ;  /* 0x0000001110137223 */ /* 0x000fce0000000013 */
.L_x_9:
[----:B------:R-:W-:Y:S05]  /*0610*/  BSYNC.RECONVERGENT B0 ;  /* 0x0000000000007941 */ /* 0x000fea0003800200 */
.L_x_7:
[----:B------:R-:W-:Y:S01]  /*0620*/  FFMA R16, R22, R22, 0.012544000521302223206 ;  /* 0x3c4d855a16107423 */ /* 0x000fe20000000016 */
[----:B------:R-:W-:Y:S02]  /*0630*/  HFMA2 R17, -RZ, RZ, 1.4736328125, 545 ;  /* 0x3de56042ff117431 */ /* 0x000fe400000001ff */
[----:B------:R-:W-:Y:S01]  /*0640*/  IMAD.MOV.U32 R18, RZ, RZ, 0x410edb6d ;  /* 0x410edb6dff127424 */ /* 0x000fe200078e00ff */
[----:B------:R-:W-:Y:S01]  /*0650*/  BSSY.RECONVERGENT B0, `(.L_x_10) ;  /* 0x000000e000007945 */ /* 0x000fe20003800200 */
[----:B------:R-:W-:-:S04]  /*0660*/  FADD R16, -R9, R16 ;  /* 0x0000001009107221 */ /* 0x000fc80000000100 */
[----:B------:R-:W-:Y:S01]  /*0670*/  FMUL R16, R16, 0.5 ;  /* 0x3f00000010107820 */ /* 0x000fe20000400000 */
[----:B------:R-:W-:-:S03]  /*0680*/  FFMA R17, R18, -R17, 1 ;  /* 0x3f80000012117423 */ /* 0x000fc60000000811 */
[----:B------:R-:W0:Y:S01]  /*0690*/  FCHK P0, R16, 0.11200000345706939697 ;  /* 0x3de5604210007902 */ /* 0x000e220000000000 */
[----:B------:R-:W-:-:S04]  /*06a0*/  FFMA R17, R17, R18, 8.9285707473754882812 ;  /* 0x410edb6d11117423 */ /* 0x000fc80000000012 */
[----:B------:R-:W-:-:S04]  /*06b0*/  FFMA R18, R16, R17, RZ ;  /* 0x0000001110127223 */ /* 0x000fc800000000ff */
[----:B------:R-:W-:-:S04]  /*06c0*/  FFMA R23, R18, -0.11200000345706939697, R16 ;  /* 0xbde5604212177823 */ /* 0x000fc80000000010 */
[----:B------:R-:W-:Y:S01]  /*06d0*/  FFMA R17, R17, R23, R18 ;  /* 0x0000001711117223 */ /* 0x000fe20000000012 */
[----:B0-----:R-:W-:Y:S06]  /*06e0*/  @!P0 BRA `(.L_x_11) ;  /* 0x0000000000108947 */ /* 0x001fec0003800000 */
[----:B------:R-:W-:Y:S01]  /*06f0*/  IMAD.MOV.U32 R17, RZ, RZ, 0x3de56042 ;  /* 0x3de56042ff117424 */ /* 0x000fe200078e00ff */
[----:B------:R-:W-:-:S07]  /*0700*/  MOV R18, 0x720 ;  /* 0x0000072000127802 */ /* 0x000fce0000000f00 */
[----:B----4-:R-:W-:Y:S05]  /*0710*/  CALL.REL.NOINC `($__internal_1_$__cuda_sm3x_div_rn_noftz_f32_slowpath) ;  /* 0x0000000800f87944 */ /* 0x010fea0003c00000 */
[----:B------:R-:W-:-:S07]  /*0720*/  MOV R17, R23 ;  /* 0x0000001700117202 */ /* 0x000fce0000000f00 */
.L_x_11:
[----:B------:R-:W-:Y:S05]  /*0730*/  BSYNC.RECONVERGENT B0 ;  /* 0x0000000000007941 */ /* 0x000fea0003800200 */
.L_x_10:
[----:B------:R-:W0:Y:S01]  /*0740*/  MUFU.RCP R23, R22 ;  /* 0x0000001600177308 */ /* 0x000e220000001000 */
[----:B------:R-:W-:Y:S07]  /*0750*/  BSSY.RECONVERGENT B0, `(.L_x_12) ;  /* 0x000000d000007945 */ /* 0x000fee0003800200 */
[----:B------:R-:W1:Y:S01]  /*0760*/  FCHK P0, R17, R22 ;  /* 0x0000001611007302 */ /* 0x000e620000000000 */
[----:B0-----:R-:W-:-:S04]  /*0770*/  FFMA R16, R23, -R22, 1 ;  /* 0x3f80000017107423 */ /* 0x001fc80000000816 */
[----:B------:R-:W-:-:S04]  /*0780*/  FFMA R16, R23, R16, R23 ;  /* 0x0000001017107223 */ /* 0x000fc80000000017 */
[----:B------:R-:W-:-:S04]  /*0790*/  FFMA R18, R16, R17, RZ ;  /* 0x0000001110127223 */ /* 0x000fc800000000ff */
[----:B------:R-:W-:-:S04]  /*07a0*/  FFMA R23, R18, -R22, R17 ;  /* 0x8000001612177223 */ /* 0x000fc80000000011 */
[----:B------:R-:W-:Y:S01]  /*07b0*/  FFMA R18, R16, R23, R18 ;  /* 0x0000001710127223 */ /* 0x000fe20000000012 */
[----:B-1----:R-:W-:Y:S06]  /*07c0*/  @!P0 BRA `(.L_x_13) ;  /* 0x0000000000148947 */ /* 0x002fec0003800000 */
[----:B------:R-:W-:Y:S01]  /*07d0*/  IMAD.MOV.U32 R16, RZ, RZ, R17 ;  /* 0x000000ffff107224 */ /* 0x000fe200078e0011 */
[----:B------:R-:W-:Y:S02]  /*07e0*/  MOV R17, R22 ;  /* 0x0000001600117202 */ /* 0x000fe40000000f00 */
[----:B------:R-:W-:-:S07]  /*07f0*/  MOV R18, 0x810 ;  /* 0x0000081000127802 */ /* 0x000fce0000000f00 */
[----:B----4-:R-:W-:Y:S05]  /*0800*/  CALL.REL.NOINC `($__internal_1_$__cuda_sm3x_div_rn_noftz_f32_slowpath) ;  /* 0x0000000800bc7944 */ /* 0x010fea0003c00000 */
[----:B------:R-:W-:-:S07]  /*0810*/  IMAD.MOV.U32 R18, RZ, RZ, R23 ;  /* 0x000000ffff127224 */ /* 0x000fce00078e0017 */
.L_x_13:
[----:B------:R-:W-:Y:S05]  /*0820*/  BSYNC.RECONVERGENT B0 ;  /* 0x0000000000007941 */ /* 0x000fea0003800200 */
.L_x_12:
[----:B------:R-:W0:Y:S01]  /*0830*/  F2F.F64.F32 R16, R22 ;  /* 0x0000001600107310 */ /* 0x000e220000201800 */
[----:B------:R-:W-:Y:S01]  /*0840*/  IADD3 R23, PT, PT, -R21, R4, RZ ;  /* 0x0000000415177210 */ /* 0x000fe20007ffe1ff */
[----:B------:R-:W-:Y:S01]  /*0850*/  UMOV UR6, 0x11111111 ;  /* 0x1111111100067882 */ /* 0x000fe20000000000 */
[----:B------:R-:W-:Y:S01]  /*0860*/  UMOV UR7, 0x3fb11111 ;  /* 0x3fb1111100077882 */ /* 0x000fe20000000000 */
[----:B------:R-:W-:Y:S01]  /*0870*/  BSSY.RECONVERGENT B0, `(.L_x_14) ;  /* 0x000005b000007945 */ /* 0x000fe20003800200 */
[----:B------:R-:W-:-:S03]  /*0880*/  IABS R24, R23 ;  /* 0x0000001700187213 */ /* 0x000fc60000000000 */
[----:B------:R-:W-:Y:S02]  /*0890*/  BSSY.RELIABLE B1, `(.L_x_15) ;  /* 0x0000010000017945 */ /* 0x000fe40003800100 */
[----:B------:R-:W-:Y:S01]  /*08a0*/  VIADD R23, R24, 0xfffff8ff ;  /* 0xfffff8ff18177836 */ /* 0x000fe20000000000 */
[----:B0-----:R-:W-:-:S04]  /*08b0*/  DSETP.GE.AND P1, PT, R16, UR6, PT ;  /* 0x0000000610007e2a */ /* 0x001fc8000bf26000 */
[----:B------:R-:W-:-:S13]  /*08c0*/  ISETP.GE.U32.AND P0, PT, R23, -0x601, PT ;  /* 0xfffff9ff1700780c */ /* 0x000fda0003f06070 */
[----:B------:R-:W-:Y:S05]  /*08d0*/  @!P0 BRA P1, `(.L_x_16) ;  /* 0x00000000002c8947 */ /* 0x000fea0000800000 */
[----:B------:R-:W-:Y:S01]  /*08e0*/  IADD3 R23, PT, PT, R24, -0x739, RZ ;  /* 0xfffff8c718177810 */ /* 0x000fe20007ffe0ff */
[----:B------:R-:W-:Y:S01]  /*08f0*/  UMOV UR6, 0x11111111 ;  /* 0x1111111100067882 */ /* 0x000fe20000000000 */
[----:B------:R-:W-:Y:S02]  /*0900*/  UMOV UR7, 0x3fa11111 ;  /* 0x3fa1111100077882 */ /* 0x000fe40000000000 */
[----:B------:R-:W-:Y:S01]  /*0910*/  DSETP.GE.AND P1, PT, R16, UR6, PT ;  /* 0x0000000610007e2a */ /* 0x000fe2000bf26000 */
[----:B------:R-:W-:-:S13]  /*0920*/  ISETP.GE.U32.AND P0, PT, R23, -0x671, PT ;  /* 0xfffff98f1700780c */ /* 0x000fda0003f06070 */
[----:B------:R-:W-:Y:S05]  /*0930*/  @!P0 BRA P1, `(.L_x_16) ;  /* 0x0000000000148947 */ /* 0x000fea0000800000 */
[----:B------:R-:W-:-:S05]  /*0940*/  VIADD R16, R24, 0xfffff863 ;  /* 0xfffff86318107836 */ /* 0x000fca0000000000 */
[----:B------:R-:W-:-:S04]  /*0950*/  ISETP.GT.U32.AND P0, PT, R16, -0x73a, PT ;  /* 0xfffff8c61000780c */ /* 0x000fc80003f04070 */
[----:B------:R-:W-:-:S13]  /*0960*/  FSETP.LTU.OR P0, PT, R22, RZ, P0 ;  /* 0x000000ff1600720b */ /* 0x000fda0000709400 */
[----:B------:R-:W-:Y:S05]  /*0970*/  @P0 BREAK.RELIABLE B1 ;  /* 0x0000000000010942 */ /* 0x000fea0003800100 */
[----:B------:R-:W-:Y:S05]  /*0980*/  @P0 BRA `(.L_x_17) ;  /* 0x0000000400240947 */ /* 0x000fea0003800000 */
.L_x_16:
[----:B------:R-:W-:Y:S05]  /*0990*/  BSYNC.RELIABLE B1 ;  /* 0x0000000000017941 */ /* 0x000fea0003800100 */
.L_x_15:
[----:B------:R-:W-:Y:S01]  /*09a0*/  MOV R17, 0x3f000000 ;  /* 0x3f00000000117802 */ /* 0x000fe20000000f00 */
[----:B------:R-:W-:Y:S01]  /*09b0*/  HFMA2 R26, -RZ, RZ, 0.771484375, 26912 ;  /* 0x3a2c7692ff1a7431 */ /* 0x000fe200000001ff */
[C---:B------:R-:W-:Y:S01]  /*09c0*/  FSETP.NEU.AND P0, PT, |R18|.reuse, 1, PT ;  /* 0x3f8000001200780b */ /* 0x040fe20003f0d200 */
[----:B------:R-:W-:Y:S01]  /*09d0*/  IMAD.MOV.U32 R25, RZ, RZ, 0x44be0000 ;  /* 0x44be0000ff197424 */ /* 0x000fe200078e00ff */
[C---:B------:R-:W-:Y:S01]  /*09e0*/  FSETP.GT.AND P2, PT, |R18|.reuse, 0.56000000238418579102, PT ;  /* 0x3f0f5c291200780b */ /* 0x040fe20003f44200 */
[----:B------:R-:W-:Y:S01]  /*09f0*/  FFMA R16, |R18|, -R17, 0.5 ;  /* 0x3f00000012107423 */ /* 0x000fe20000000a11 */
[----:B------:R-:W-:Y:S03]  /*0a00*/  BSSY.RECONVERGENT B1, `(.L_x_18) ;  /* 0x0000022000017945 */ /* 0x000fe60003800200 */
[----:B------:R-:W0:Y:S01]  /*0a10*/  MUFU.RSQ R17, R16 ;  /* 0x0000001000117308 */ /* 0x000e220000001400 */
[----:B------:R-:W-:-:S04]  /*0a20*/  FFMA R25, R26, -R25, 1 ;  /* 0x3f8000001a197423 */ /* 0x000fc80000000819 */
[----:B------:R-:W-:Y:S01]  /*0a30*/  FFMA R25, R25, R26, 0.00065789476502686738968 ;  /* 0x3a2c769219197423 */ /* 0x000fe2000000001a */
[----:B0-----:R-:W-:Y:S01]  /*0a40*/  FMUL R23, R16, R17 ;  /* 0x0000001110177220 */ /* 0x001fe20000400000 */
[----:B------:R-:W-:-:S04]  /*0a50*/  FMUL R24, R17, -0.5 ;  /* 0xbf00000011187820 */ /* 0x000fc80000400000 */
[----:B------:R-:W-:-:S04]  /*0a60*/  FFMA R24, R23, R24, 0.5 ;  /* 0x3f00000017187423 */ /* 0x000fc80000000018 */
[----:B------:R-:W-:-:S05]  /*0a70*/  FFMA R24, R23, R24, R23 ;  /* 0x0000001817187223 */ /* 0x000fca0000000017 */
[----:B------:R-:W-:Y:S01]  /*0a80*/  FSEL R17, R24, RZ, P0 ;  /* 0x000000ff18117208 */ /* 0x000fe20000000000 */
[----:B------:R-:W-:Y:S01]  /*0a90*/  IMAD.MOV.U32 R24, RZ, RZ, 0x3d10ecef ;  /* 0x3d10ecefff187424 */ /* 0x000fe200078e00ff */
[----:B------:R-:W-:Y:S02]  /*0aa0*/  FSETP.GT.AND P0, PT, R18, 0.56000000238418579102, PT ;  /* 0x3f0f5c291200780b */ /* 0x000fe40003f04000 */
[----:B------:R-:W-:-:S04]  /*0ab0*/  FSEL R17, R17, |R18|, P2 ;  /* 0x4000001211117208 */ /* 0x000fc80001000000 */
[----:B------:R-:W-:-:S05]  /*0ac0*/  LOP3.LUT R17, R17, 0x80000000, R18, 0xb8, !PT ;  /* 0x8000000011117812 */ /* 0x000fca00078eb812 */
[----:B------:R-:W-:-:S04]  /*0ad0*/  FMUL R23, R17, R17 ;  /* 0x0000001111177220 */ /* 0x000fc80000400000 */
[----:B------:R-:W-:-:S04]  /*0ae0*/  FFMA R16, R23, R24, 0.016980519518256187439 ;  /* 0x3c8b1abb17107423 */ /* 0x000fc80000000018 */
[----:B------:R-:W-:-:S04]  /*0af0*/  FFMA R16, R23, R16, 0.030762933194637298584 ;  /* 0x3cfc028c17107423 */ /* 0x000fc80000000010 */
[----:B------:R-:W-:-:S04]  /*0b00*/  FFMA R16, R23, R16, 0.044709417968988418579 ;  /* 0x3d37213917107423 */ /* 0x000fc80000000010 */
[----:B------:R-:W-:-:S04]  /*0b10*/  FFMA R16, R23, R16, 0.074989043176174163818 ;  /* 0x3d9993db17107423 */ /* 0x000fc80000000010 */
[----:B------:R-:W-:Y:S01]  /*0b20*/  FFMA R24, R23, R16, 0.16666707396507263184 ;  /* 0x3e2aaac617187423 */ /* 0x000fe20000000010 */
[----:B------:R-:W-:-:S03]  /*0b30*/  FADD R16, R19, R22 ;  /* 0x0000001613107221 */ /* 0x000fc60000000000 */
[----:B------:R-:W-:Y:S01]  /*0b40*/  FMUL R24, R23, R24 ;  /* 0x0000001817187220 */ /* 0x000fe20000400000 */
[----:B------:R-:W0:Y:S01]  /*0b50*/  FCHK P1, R16, 1520 ;  /* 0x44be000010007902 */ /* 0x000e220000020000 */
[----:B------:R-:W-:Y:S02]  /*0b60*/  FFMA R18, R16, R25, RZ ;  /* 0x0000001910127223 */ /* 0x000fe400000000ff */
[----:B------:R-:W-:Y:S01]  /*0b70*/  FFMA R22, R17, R24, R17 ;  /* 0x0000001811167223 */ /* 0x000fe20000000011 */
[----:B------:R-:W-:Y:S01]  /*0b80*/  MOV R24, 0x3fd774eb ;  /* 0x3fd774eb00187802 */ /* 0x000fe20000000f00 */
[----:B------:R-:W-:-:S03]  /*0b90*/  FFMA R19, R18, -1520, R16 ;  /* 0xc4be000012137823 */ /* 0x000fc60000000010 */
[----:B------:R-:W-:Y:S01]  /*0ba0*/  FSEL R17, R22, -R22, P2 ;  /* 0x8000001616117208 */ /* 0x000fe20001000000 */
[----:B------:R-:W-:-:S04]  /*0bb0*/  FFMA R18, R25, R19, R18 ;  /* 0x0000001319127223 */ /* 0x000fc80000000012 */
[----:B------:R-:W-:Y:S01]  /*0bc0*/  @!P0 FFMA R22, R24, 0.93318945169448852539, R17 ;  /* 0x3f6ee58118168823 */ /* 0x000fe20000000011 */
[----:B0-----:R-:W-:Y:S06]  /*0bd0*/  @!P1 BRA `(.L_x_19) ;  /* 0x0000000000109947 */ /* 0x001fec0003800000 */
[----:B------:R-:W-:Y:S01]  /*0be0*/  IMAD.MOV.U32 R17, RZ, RZ, 0x44be0000 ;  /* 0x44be0000ff117424 */ /* 0x000fe200078e00ff */
[----:B------:R-:W-:-:S07]  /*0bf0*/  MOV R18, 0xc10 ;  /* 0x00000c1000127802 */ /* 0x000fce0000000f00 */
[----:B----4-:R-:W-:Y:S05]  /*0c00*/  CALL.REL.NOINC `($__internal_1_$__cuda_sm3x_div_rn_noftz_f32_slowpath) ;  /* 0x0000000400bc7944 */ /* 0x010fea0003c00000 */
[----:B------:R-:W-:-:S07]  /*0c10*/  MOV R18, R23 ;  /* 0x0000001700127202 */ /* 0x000fce0000000f00 */
.L_x_19:
[----:B------:R-:W-:Y:S05]  /*0c20*/  BSYNC.RECONVERGENT B1 ;  /* 0x0000000000017941 */ /* 0x000fea0003800200 */
.L_x_18:
[----:B------:R-:W-:Y:S01]  /*0c30*/  FMUL R23, R18, 25000000 ;  /* 0x4bbebc2012177820 */ /* 0x000fe20000400000 */
[----:B------:R-:W-:Y:S01]  /*0c40*/  @P2 FADD R22, R22, R22 ;  /* 0x0000001616162221 */ /* 0x000fe20000000000 */
[----:B------:R-:W-:Y:S01]  /*0c50*/  UMOV UR6, 0x4ae74487 ;  /* 0x4ae7448700067882 */ /* 0x000fe20000000000 */
[----:B------:R-:W-:Y:S01]  /*0c60*/  UMOV UR7, 0x3fd65718 ;  /* 0x3fd6571800077882 */ /* 0x000fe20000000000 */
[----:B------:R-:W0:Y:S08]  /*0c70*/  F2F.F64.F32 R18, R23 ;  /* 0x0000001700127310 */ /* 0x000e300000201800 */
[----:B------:R-:W1:Y:S01]  /*0c80*/  F2F.F64.F32 R16, R22 ;  /* 0x0000001600107310 */ /* 0x000e620000201800 */
[----:B0-----:R-:W-:-:S02]  /*0c90*/  DADD R18, R18, 0.5 ;  /* 0x3fe0000012127429 */ /* 0x001fc40000000000 */
[----:B-1----:R-:W-:-:S08]  /*0ca0*/  DSETP.GEU.AND P0, PT, R16, UR6, PT ;  /* 0x0000000610007e2a */ /* 0x002fd0000bf0e000 */
[----:B------:R-:W0:Y:S02]  /*0cb0*/  F2I.F64.TRUNC R18, R18 ;  /* 0x0000001200127311 */ /* 0x000e24000030d100 */
[----:B0-----:R-:W-:-:S05]  /*0cc0*/  VIADD R16, R18, 0xffffff1a ;  /* 0xffffff1a12107836 */ /* 0x001fca0000000000 */
[----:B------:R-:W-:-:S13]  /*0cd0*/  ISETP.GT.U32.OR P0, PT, R16, 0xdbd, P0 ;  /* 0x00000dbd1000780c */ /* 0x000fda0000704470 */
[----:B------:R-:W-:Y:S05]  /*0ce0*/  @P0 BRA `(.L_x_17) ;  /* 0x00000000004c0947 */ /* 0x000fea0003800000 */
[----:B------:R-:W-:-:S05]  /*0cf0*/  LEA R21, R18, R21, 0xb ;  /* 0x0000001512157211 */ /* 0x000fca00078e58ff */
[----:B------:R-:W-:-:S04]  /*0d00*/  VIADD R17, R21, UR5 ;  /* 0x0000000515117c36 */ /* 0x000fc80008000000 */
[----:B----4-:R-:W-:-:S06]  /*0d10*/  IMAD.WIDE.U32 R16, R17, 0x4, R14 ;  /* 0x0000000411107825 */ /* 0x010fcc00078e000e */
[----:B------:R0:W2:Y:S01]  /*0d20*/  LDG.E R17, desc[UR8][R16.64] ;  /* 0x0000000810117981 */ /* 0x0000a2000c1e1900 */
[----:B------:R-:W-:Y:S01]  /*0d30*/  IADD3 R18, PT, PT, R18, -0x1, RZ ;  /* 0xffffffff12127810 */ /* 0x000fe20007ffe0ff */
[----:B------:R-:W-:Y:S01]  /*0d40*/  IMAD.MOV.U32 R19, RZ, RZ, 0x3bbb989d ;  /* 0x3bbb989dff137424 */ /* 0x000fe200078e00ff */
[----:B------:R-:W-:Y:S02]  /*0d50*/  MOV R22, 0x437c0000 ;  /* 0x437c000000167802 */ /* 0x000fe40000000f00 */
[----:B------:R-:W-:Y:S02]  /*0d60*/  I2FP.F32.U32 R18, R18 ;  /* 0x0000001200127245 */ /* 0x000fe40000201000 */
[----:B------:R-:W-:-:S03]  /*0d70*/  IADD3 R7, PT, PT, R7, 0x1, RZ ;  /* 0x0000000107077810 */ /* 0x000fc60007ffe0ff */
[----:B------:R-:W-:-:S04]  /*0d80*/  FMUL R18, R18, 0.0013999999500811100006 ;  /* 0x3ab7803412127820 */ /* 0x000fc80000400000 */
[----:B------:R-:W-:-:S04]  /*0d90*/  FFMA.SAT R19, R18, R19, 0.5 ;  /* 0x3f00000012137423 */ /* 0x000fc80000002013 */
[----:B------:R-:W-:-:S04]  /*0da0*/  FFMA.RM R19, R19, R22, 12582913 ;  /* 0x4b40000113137423 */ /* 0x000fc80000004016 */
[C---:B------:R-:W-:Y:S01]  /*0db0*/  FADD R21, R19.reuse, -12583039 ;  /* 0xcb40007f13157421 */ /* 0x040fe20000000000 */
[----:B------:R-:W-:-:S03]  /*0dc0*/  IMAD.SHL.U32 R19, R19, 0x800000, RZ ;  /* 0x0080000013137824 */ /* 0x000fc600078e00ff */
[----:B------:R-:W-:-:S04]  /*0dd0*/  FFMA R21, R18, 1.4426950216293334961, -R21 ;  /* 0x3fb8aa3b12157823 */ /* 0x000fc80000000815 */
[----:B------:R-:W-:-:S04]  /*0de0*/  FFMA R21, R18, 1.925963033500011079e-08, R21 ;  /* 0x32a5706012157823 */ /* 0x000fc80000000015 */
[----:B0-----:R-:W0:Y:S02]  /*0df0*/  MUFU.EX2 R16, R21 ;  /* 0x0000001500107308 */ /* 0x001e240000000800 */
[----:B0-----:R-:W-:-:S04]  /*0e00*/  FMUL R16, R19, R16 ;  /* 0x0000001013107220 */ /* 0x001fc80000400000 */
[----:B--2---:R-:W-:-:S07]  /*0e10*/  FFMA R8, R17, R16, R8 ;  /* 0x0000001011087223 */ /* 0x004fce0000000008 */
.L_x_17:
[----:B------:R-:W-:Y:S05]  /*0e20*/  BSYNC.RECONVERGENT B0 ;  /* 0x0000000000007941 */ /* 0x000fea0003800200 */
.L_x_14:
[----:B------:R-:W-:Y:S05]  /*0e30*/  WARPSYNC.ALL ;  /* 0x0000000000007948 */ /* 0x000fea0003800000 */
[----:B------:R-:W-:Y:S01]  /*0e40*/  IADD3 R20, PT, PT, R20, 0x1, RZ ;  /* 0x0000000114147810 */ /* 0x000fe20007ffe0ff */
[----:B------:R-:W-:Y:S01]  /*0e50*/  VIADD R4, R4, 0x1 ;  /* 0x0000000104047836 */ /* 0x000fe20000000000 */
[----:B------:R-:W-:Y:S01]  /*0e60*/  UIADD3 UR5, UPT, UPT, UR5, 0x753000, URZ ;  /* 0x0075300005057890 */ /* 0x000fe2000fffe0ff */
[----:B------:R-:W-:Y:S11]  /*0e70*/  BRA.U UP0, `(.L_x_20) ;  /* 0xfffffff5001c7547 */ /* 0x000ff6000b83ffff */
.L_x_0:
[----:B------:R-:W0:Y:S01]  /*0e80*/  S2UR UR6, SR_CgaCtaId ;  /* 0x00000000000679c3 */ /* 0x000e220000008800 */
[----:B------:R-:W-:Y:S02]  /*0e90*/  UMOV UR4, 0x400 ;  /* 0x0000040000047882 */ /* 0x000fe40000000000 */
[----:B------:R-:W-:Y:S02]  /*0ea0*/  UIADD3 UR5, UPT, UPT, UR4, 0x800, URZ ;  /* 0x0000080004057890 */ /* 0x000fe4000fffe0ff */
[----:B0-----:R-:W-:Y:S02]  /*0eb0*/  ULEA UR4, UR6, UR4, 0x18 ;  /* 0x0000000406047291 */ /* 0x001fe4000f8ec0ff */
[----:B------:R-:W-:-:S04]  /*0ec0*/  ULEA UR5, UR6, UR5, 0x18 ;  /* 0x0000000506057291 */ /* 0x000fc8000f8ec0ff */
[C---:B------:R-:W-:Y:S02]  /*0ed0*/  LEA R5, R2.reuse, UR4, 0x2 ;  /* 0x0000000402057c11 */ /* 0x040fe4000f8e10ff */
[----:B------:R-:W-:-:S03]  /*0ee0*/  LEA R4, R2, UR5, 0x2 ;  /* 0x0000000502047c11 */ /* 0x000fc6000f8e10ff */
[----:B------:R-:W0:Y:S01]  /*0ef0*/  LDCU UR4, c[0x0][0x360] ;  /* 0x00006c00ff0477ac */ /* 0x000e220008000800 */
[----:B------:R1:W-:Y:S04]  /*0f00*/  STS [R5], R8 ;  /* 0x0000000805007388 */ /* 0x0003e80000000800 */
[----:B------:R1:W-:Y:S01]  /*0f10*/  STS [R4], R7 ;  /* 0x0000000704007388 */ /* 0x0003e20000000800 */
[----:B0-----:R-:W-:Y:S01]  /*0f20*/  UISETP.GE.U32.AND UP0, UPT, UR4, 0x2, UPT ;  /* 0x000000020400788c */ /* 0x001fe2000bf06070 */
[----:B------:R-:W-:Y:S08]  /*0f30*/  BAR.SYNC.DEFER_BLOCKING 0x0 ;  /* 0x0000000000007b1d */ /* 0x000ff00000010000 */
[----:B-1----:R-:W-:Y:S05]  /*0f40*/  BRA.U !UP0, `(.L_x_21) ;  /* 0x0000000108507547 */ /* 0x002fea000b800000 */
[----:B------:R-:W-:-:S07]  /*0f50*/  MOV R6, UR4 ;  /* 0x0000000400067c02 */ /* 0x000fce0008000f00 */
.L_x_24:
[----:B------:R-:W-:Y:S01]  /*0f60*/  SHF.R.U32.HI R13, RZ, 0x1, R6 ;  /* 0x00000001ff0d7819 */ /* 0x000fe20000011606 */
[----:B------:R-:W-:Y:S03]  /*0f70*/  BSSY.RECONVERGENT B0, `(.L_x_22) ;  /* 0x000000d000007945 */ /* 0x000fe60003800200 */
[----:B------:R-:W-:-:S13]  /*0f80*/  ISETP.GE.U32.AND P0, PT, R2, R13, PT ;  /* 0x0000000d0200720c */ /* 0x000fda0003f06070 */
[----:B0-----:R-:W-:Y:S05]  /*0f90*/  @P0 BRA `(.L_x_23) ;  /* 0x0000000000280947 */ /* 0x001fea0003800000 */
[C---:B------:R-:W-:Y:S01]  /*0fa0*/  LEA R7, R13.reuse, R5, 0x2 ;  /* 0x000000050d077211 */ /* 0x040fe200078e10ff */
[----:B------:R-:W-:Y:S01]  /*0fb0*/  LDS R8, [R5] ;  /* 0x0000000005087984 */ /* 0x000fe20000000800 */
[----:B------:R-:W-:-:S04]  /*0fc0*/  IMAD R9, R13, 0x4, R4 ;  /* 0x000000040d097824 */ /* 0x000fc800078e0204 */
[----:B------:R-:W0:Y:S02]  /*0fd0*/  LDS R7, [R7] ;  /* 0x0000000007077984 */ /* 0x000e240000000800 */
[----:B0-----:R-:W-:-:S05]  /*0fe0*/  FADD R8, R7, R8 ;  /* 0x0000000807087221 */ /* 0x001fca0000000000 */
[----:B------:R-:W-:Y:S04]  /*0ff0*/  STS [R5], R8 ;  /* 0x0000000805007388 */ /* 0x000fe80000000800 */
[----:B------:R-:W-:Y:S04]  /*1000*/  LDS R9, [R9] ;  /* 0x0000000009097984 */ /* 0x000fe80000000800 */
[----:B------:R-:W0:Y:S02]  /*1010*/  LDS R10, [R4] ;  /* 0x00000000040a7984 */ /* 0x000e240000000800 */
[----:B0-----:R-:W-:-:S05]  /*1020*/  IADD3 R11, PT, PT, R9, R10, RZ ;  /* 0x0000000a090b7210 */ /* 0x001fca0007ffe0ff */
[----:B------:R0:W-:Y:S02]  /*1030*/  STS [R4], R11 ;  /* 0x0000000b04007388 */ /* 0x0001e40000000800 */
.L_x_23:
[----:B------:R-:W-:Y:S05]  /*1040*/  BSYNC.RECONVERGENT B0 ;  /* 0x0000000000007941 */ /* 0x000fea0003800200 */
.L_x_22:
[----:B------:R-:W-:Y:S01]  /*1050*/  BAR.SYNC.DEFER_BLOCKING 0x0 ;  /* 0x0000000000007b1d */ /* 0x000fe20000010000 */
[----:B------:R-:W-:Y:S02]  /*1060*/  ISETP.GT.U32.AND P0, PT, R6, 0x3, PT ;  /* 0x000000030600780c */ /* 0x000fe40003f04070 */
[----:B------:R-:W-:-:S11]  /*1070*/  MOV R6, R13 ;  /* 0x0000000d00067202 */ /* 0x000fd60000000f00 */
[----:B------:R-:W-:Y:S05]  /*1080*/  @P0 BRA `(.L_x_24) ;  /* 0xfffffffc00b40947 */ /* 0x000fea000383ffff */
.L_x_21:
[----:B------:R-:W-:-:S13]  /*1090*/  ISETP.NE.AND P0, PT, R2, RZ, PT ;  /* 0x000000ff0200720c */ /* 0x000fda0003f05270 */
[----:B------:R-:W-:Y:S05]  /*10a0*/  @P0 EXIT ;  /* 0x000000000000094d */ /* 0x000fea0003800000 */
[----:B------:R-:W1:Y:S01]  /*10b0*/  S2UR UR5, SR_CgaCtaId ;  /* 0x00000000000579c3 */ /* 0x000e620000008800 */
[----:B------:R-:W-:-:S07]  /*10c0*/  UMOV UR4, 0x400 ;  /* 0x0000040000047882 */ /* 0x000fce0000000000 */
[----:B------:R-:W2:Y:S08]  /*10d0*/  LDC R9, c[0x0][0x370] ;  /* 0x0000dc00ff097b82 */ /* 0x000eb00000000800 */
[----:B0-----:R-:W0:Y:S01]  /*10e0*/  LDC.64 R4, c[0x0][0x388] ;  /* 0x0000e200ff047b82 */ /* 0x001e220000000a00 */
[----:B-1----:R-:W-:-:S07]  /*10f0*/  ULEA UR4, UR5, UR4, 0x18 ;  /* 0x0000000405047291 */ /* 0x002fce000f8ec0ff */
[----:B------:R-:W1:Y:S01]  /*1100*/  LDC.64 R6, c[0x0][0x390] ;  /* 0x0000e400ff067b82 */ /* 0x000e620000000a00 */
[----:B--2---:R-:W-:Y:S01]  /*1110*/  IMAD R9, R0, R9, R3 ;  /* 0x0000000900097224 */ /* 0x004fe200078e0203 */
[----:B------:R-:W2:Y:S04]  /*1120*/  LDS R11, [UR4] ;  /* 0x00000004ff0b7984 */ /* 0x000ea80008000800 */
[----:B------:R-:W3:Y:S01]  /*1130*/  LDS R13, [UR4+0x800] ;  /* 0x00080004ff0d7984 */ /* 0x000ee20008000800 */
[----:B0-----:R-:W-:-:S04]  /*1140*/  IMAD.WIDE.U32 R2, R9, 0x4, R4 ;  /* 0x0000000409027825 */ /* 0x001fc800078e0004 */
[----:B-1----:R-:W-:Y:S01]  /*1150*/  IMAD.WIDE.U32 R4, R9, 0x4, R6 ;  /* 0x0000000409047825 */ /* 0x002fe200078e0006 */
[----:B--2---:R-:W-:Y:S04]  /*1160*/  STG.E desc[UR8][R2.64], R11 ;  /* 0x0000000b02007986 */ /* 0x004fe8000c101908 */
[----:B---3--:R-:W-:Y:S01]  /*1170*/  STG.E desc[UR8][R4.64], R13 ;  /* 0x0000000d04007986 */ /* 0x008fe2000c101908 */
[----:B------:R-:W-:Y:S05]  /*1180*/  EXIT ;  /* 0x000000000000794d */ /* 0x000fea0003800000 */
        .weak           $__internal_0_$__cuda_sm20_sqrt_rn_f32_slowpath
        .type           $__internal_0_$__cuda_sm20_sqrt_rn_f32_slowpath,@function
        .size           $__internal_0_$__cuda_sm20_sqrt_rn_f32_slowpath,($__internal_1_$__cuda_sm3x_div_rn_noftz_f32_slowpath - $__internal_0_$__cuda_sm20_sqrt_rn_f32_slowpath)
$__internal_0_$__cuda_sm20_sqrt_rn_f32_slowpath:
[----:B------:R-:W-:-:S13]  /*1190*/  LOP3.LUT P0, RZ, R16, 0x7fffffff, RZ, 0xc0, !PT ;  /* 0x7fffffff10ff7812 */ /* 0x000fda000780c0ff */
[----:B------:R-:W-:Y:S01]  /*11a0*/  @!P0 IMAD.MOV.U32 R17, RZ, RZ, R16 ;  /* 0x000000ffff118224 */ /* 0x000fe200078e0010 */
[----:B------:R-:W-:Y:S06]  /*11b0*/  @!P0 BRA `(.L_x_25) ;  /* 0x0000000000408947 */ /* 0x000fec0003800000 */
[----:B------:R-:W-:-:S13]  /*11c0*/  FSETP.GEU.FTZ.AND P0, PT, R16, RZ, PT ;  /* 0x000000ff1000720b */ /* 0x000fda0003f1e000 */
[----:B------:R-:W-:Y:S01]  /*11d0*/  @!P0 MOV R17, 0x7fffffff ;  /* 0x7fffffff00118802 */ /* 0x000fe20000000f00 */
[----:B------:R-:W-:Y:S06]  /*11e0*/  @!P0 BRA `(.L_x_25) ;  /* 0x0000000000348947 */ /* 0x000fec0003800000 */
[----:B------:R-:W-:-:S13]  /*11f0*/  FSETP.GTU.FTZ.AND P0, PT, |R16|, +INF , PT ;  /* 0x7f8000001000780b */ /* 0x000fda0003f1c200 */
[----:B------:R-:W-:Y:S01]  /*1200*/  @P0 FADD.FTZ R17, R16, 1 ;  /* 0x3f80000010110421 */ /* 0x000fe20000010000 */
[----:B------:R-:W-:Y:S06]  /*1210*/  @P0 BRA `(.L_x_25) ;  /* 0x0000000000280947 */ /* 0x000fec0003800000 */
[----:B------:R-:W-:-:S13]  /*1220*/  FSETP.NEU.FTZ.AND P0, PT, |R16|, +INF , PT ;  /* 0x7f8000001000780b */ /* 0x000fda0003f1d200 */
[----:B------:R-:W-:-:S04]  /*1230*/  @P0 FFMA R18, R16, 1.84467440737095516160e+19, RZ ;  /* 0x5f80000010120823 */ /* 0x000fc800000000ff */
[----:B------:R-:W0:Y:S02]  /*1240*/  @P0 MUFU.RSQ R17, R18 ;  /* 0x0000001200110308 */ /* 0x000e240000001400 */
[----:B0-----:R-:W-:Y:S01]  /*1250*/  @P0 FMUL.FTZ R19, R18, R17 ;  /* 0x0000001112130220 */ /* 0x001fe20000410000 */
[----:B------:R-:W-:Y:S01]  /*1260*/  @P0 FMUL.FTZ R25, R17, 0.5 ;  /* 0x3f00000011190820 */ /* 0x000fe20000410000 */
[----:B------:R-:W-:Y:S02]  /*1270*/  @!P0 MOV R17, R16 ;  /* 0x0000001000118202 */ /* 0x000fe40000000f00 */
[----:B------:R-:W-:-:S04]  /*1280*/  @P0 FADD.FTZ R23, -R19, -RZ ;  /* 0x800000ff13170221 */ /* 0x000fc80000010100 */
[----:B------:R-:W-:-:S04]  /*1290*/  @P0 FFMA R24, R19, R23, R18 ;  /* 0x0000001713180223 */ /* 0x000fc80000000012 */
[----:B------:R-:W-:-:S04]  /*12a0*/  @P0 FFMA R24, R24, R25, R19 ;  /* 0x0000001918180223 */ /* 0x000fc80000000013 */
[----:B------:R-:W-:-:S07]  /*12b0*/  @P0 FMUL.FTZ R17, R24, 2.3283064365386962891e-10 ;  /* 0x2f80000018110820 */ /* 0x000fce0000410000 */
.L_x_25:
[----:B------:R-:W-:Y:S02]  /*12c0*/  IMAD.MOV.U32 R19, RZ, RZ, R17 ;  /* 0x000000ffff137224 */ /* 0x000fe400078e0011 */
[----:B------:R-:W-:Y:S01]  /*12d0*/  HFMA2 R17, -RZ, RZ, 0, 0 ;  /* 0x00000000ff117431 */ /* 0x000fe200000001ff */
[----:B------:R-:W-:-:S04]  /*12e0*/  MOV R16, R26 ;  /* 0x0000001a00107202 */ /* 0x000fc80000000f00 */
[----:B------:R-:W-:Y:S05]  /*12f0*/  RET.REL.NODEC R16 `(_Z9calc_funciPfPiPKfi) ;  /* 0xffffffec10407950 */ /* 0x000fea0003c3ffff */
        .weak           $__internal_1_$__cuda_sm3x_div_rn_noftz_f32_slowpath
        .type           $__internal_1_$__cuda_sm3x_div_rn_noftz_f32_slowpath,@function
        .size           $__internal_1_$__cuda_sm3x_div_rn_noftz_f32_slowpath,(.L_x_39 - $__internal_1_$__cuda_sm3x_div_rn_noftz_f32_slowpath)
$__internal_1_$__cuda_sm3x_div_rn_noftz_f32_slowpath:
[----:B------:R-:W-:Y:S01]  /*1300*/  SHF.R.U32.HI R23, RZ, 0x17, R17 ;  /* 0x00000017ff177819 */ /* 0x000fe20000011611 */
[----:B------:R-:W-:Y:S01]  /*1310*/  BSSY.RECONVERGENT B2, `(.L_x_26) ;  /* 0x0000062000027945 */ /* 0x000fe20003800200 */
[----:B------:R-:W-:Y:S02]  /*1320*/  SHF.R.U32.HI R25, RZ, 0x17, R16 ;  /* 0x00000017ff197819 */ /* 0x000fe40000011610 */
[----:B------:R-:W-:Y:S02]  /*1330*/  LOP3.LUT R23, R23, 0xff, RZ, 0xc0, !PT ;  /* 0x000000ff17177812 */ /* 0x000fe400078ec0ff */
[----:B------:R-:W-:-:S03]  /*1340*/  LOP3.LUT R25, R25, 0xff, RZ, 0xc0, !PT ;  /* 0x000000ff19197812 */ /* 0x000fc600078ec0ff */
[----:B------:R-:W-:Y:S01]  /*1350*/  VIADD R27, R23, 0xffffffff ;  /* 0xffffffff171b7836 */ /* 0x000fe20000000000 */
[----:B------:R-:W-:-:S04]  /*1360*/  IADD3 R26, PT, PT, R25, -0x1, RZ ;  /* 0xffffffff191a7810 */ /* 0x000fc80007ffe0ff */
[----:B------:R-:W-:-:S04]  /*1370*/  ISETP.GT.U32.AND P0, PT, R27, 0xfd, PT ;  /* 0x000000fd1b00780c */ /* 0x000fc80003f04070 */
[----:B------:R-:W-:-:S13]  /*1380*/  ISETP.GT.U32.OR P0, PT, R26, 0xfd, P0 ;  /* 0x000000fd1a00780c */ /* 0x000fda0000704470 */
[----:B------:R-:W-:Y:S01]  /*1390*/  @!P0 MOV R24, RZ ;  /* 0x000000ff00188202 */ /* 0x000fe20000000f00 */
[----:B------:R-:W-:Y:S06]  /*13a0*/  @!P0 BRA `(.L_x_27) ;  /* 0x00000000005c8947 */ /* 0x000fec0003800000 */
[----:B------:R-:W-:Y:S02]  /*13b0*/  FSETP.GTU.FTZ.AND P0, PT, |R16|, +INF , PT ;  /* 0x7f8000001000780b */ /* 0x000fe40003f1c200 */
[----:B------:R-:W-:-:S04]  /*13c0*/  FSETP.GTU.FTZ.AND P1, PT, |R17|, +INF , PT ;  /* 0x7f8000001100780b */ /* 0x000fc80003f3c200 */
[----:B------:R-:W-:-:S13]  /*13d0*/  PLOP3.LUT P0, PT, P0, P1, PT, 0xf8, 0x8f ;  /* 0x00000000008f781c */ /* 0x000fda0000703f70 */
[----:B------:R-:W-:Y:S05]  /*13e0*/  @P0 BRA `(.L_x_28) ;  /* 0x00000004004c0947 */ /* 0x000fea0003800000 */
[----:B------:R-:W-:-:S13]  /*13f0*/  LOP3.LUT P0, RZ, R17, 0x7fffffff, R16, 0xc8, !PT ;  /* 0x7fffffff11ff7812 */ /* 0x000fda000780c810 */
[----:B------:R-:W-:Y:S05]  /*1400*/  @!P0 BRA `(.L_x_29) ;  /* 0x00000004003c8947 */ /* 0x000fea0003800000 */
[C---:B------:R-:W-:Y:S02]  /*1410*/  FSETP.NEU.FTZ.AND P3, PT, |R16|.reuse, +INF , PT ;  /* 0x7f8000001000780b */ /* 0x040fe40003f7d200 */
[----:B------:R-:W-:Y:S02]  /*1420*/  FSETP.NEU.FTZ.AND P1, PT, |R17|, +INF , PT ;  /* 0x7f8000001100780b */ /* 0x000fe40003f3d200 */
[----:B------:R-:W-:-:S11]  /*1430*/  FSETP.NEU.FTZ.AND P0, PT, |R16|, +INF , PT ;  /* 0x7f8000001000780b */ /* 0x000fd60003f1d200 */
[----:B------:R-:W-:Y:S05]  /*1440*/  @!P1 BRA !P3, `(.L_x_29) ;  /* 0x00000004002c9947 */ /* 0x000fea0005800000 */
[----:B------:R-:W-:-:S04]  /*1450*/  LOP3.LUT P3, RZ, R16, 0x7fffffff, RZ, 0xc0, !PT ;  /* 0x7fffffff10ff7812 */ /* 0x000fc8000786c0ff */
[----:B------:R-:W-:-:S13]  /*1460*/  PLOP3.LUT P1, PT, P1, P3, PT, 0x2f, 0xf2 ;  /* 0x0000000000f2781c */ /* 0x000fda0000f26577 */
[----:B------:R-:W-:Y:S05]  /*1470*/  @P1 BRA `(.L_x_30) ;  /* 0x0000000400181947 */ /* 0x000fea0003800000 */
[----:B------:R-:W-:-:S04]  /*1480*/  LOP3.LUT P1, RZ, R17, 0x7fffffff, RZ, 0xc0, !PT ;  /* 0x7fffffff11ff7812 */ /* 0x000fc8000782c0ff */
[----:B------:R-:W-:-:S13]  /*1490*/  PLOP3.LUT P0, PT, P0, P1, PT, 0x2f, 0xf2 ;  /* 0x0000000000f2781c */ /* 0x000fda0000702577 */
[----:B------:R-:W-:Y:S05]  /*14a0*/  @P0 BRA `(.L_x_31) ;  /* 0x0000000400000947 */ /* 0x000fea0003800000 */
[----:B------:R-:W-:Y:S02]  /*14b0*/  ISETP.GE.AND P0, PT, R26, RZ, PT ;  /* 0x000000ff1a00720c */ /* 0x000fe40003f06270 */
[----:B------:R-:W-:-:S11]  /*14c0*/  ISETP.GE.AND P1, PT, R27, RZ, PT ;  /* 0x000000ff1b00720c */ /* 0x000fd60003f26270 */
[----:B------:R-:W-:Y:S01]  /*14d0*/  @P0 IMAD.MOV.U32 R24, RZ, RZ, RZ ;  /* 0x000000ffff180224 */ /* 0x000fe200078e00ff */
[----:B------:R-:W-:Y:S01]  /*14e0*/  @!P0 MOV R24, 0xffffffc0 ;  /* 0xffffffc000188802 */ /* 0x000fe20000000f00 */
[----:B------:R-:W-:Y:S01]  /*14f0*/  @!P0 FFMA R16, R16, 1.84467440737095516160e+19, RZ ;  /* 0x5f80000010108823 */ /* 0x000fe200000000ff */
[----:B------:R-:W-:Y:S02]  /*1500*/  @!P1 FFMA R17, R17, 1.84467440737095516160e+19, RZ ;  /* 0x5f80000011119823 */ /* 0x000fe400000000ff */
[----:B------:R-:W-:-:S07]  /*1510*/  @!P1 IADD3 R24, PT, PT, R24, 0x40, RZ ;  /* 0x0000004018189810 */ /* 0x000fce0007ffe0ff */
.L_x_27:
[----:B------:R-:W-:Y:S01]  /*1520*/  LEA R26, R23, 0xc0800000, 0x17 ;  /* 0xc0800000171a7811 */ /* 0x000fe200078eb8ff */
[----:B------:R-:W-:Y:S01]  /*1530*/  BSSY.RECONVERGENT B3, `(.L_x_32) ;  /* 0x0000036000037945 */ /* 0x000fe20003800200 */
[----:B------:R-:W-:-:S03]  /*1540*/  IADD3 R25, PT, PT, R25, -0x7f, RZ ;  /* 0xffffff8119197810 */ /* 0x000fc60007ffe0ff */
[----:B------:R-:W-:Y:S01]  /*1550*/  IMAD.IADD R28, R17, 0x1, -R26 ;  /* 0x00000001111c7824 */ /* 0x000fe200078e0a1a */
[C---:B------:R-:W-:Y:S01]  /*1560*/  IADD3 R23, PT, PT, R25.reuse, 0x7f, -R23 ;  /* 0x0000007f19177810 */ /* 0x040fe20007ffe817 */
[----:B------:R-:W-:Y:S02]  /*1570*/  IMAD R16, R25, -0x800000, R16 ;  /* 0xff80000019107824 */ /* 0x000fe400078e0210 */
[----:B------:R-:W0:Y:S01]  /*1580*/  MUFU.RCP R26, R28 ;  /* 0x0000001c001a7308 */ /* 0x000e220000001000 */
[----:B------:R-:W-:-:S04]  /*1590*/  FADD.FTZ R27, -R28, -RZ ;  /* 0x800000ff1c1b7221 */ /* 0x000fc80000010100 */
[----:B0-----:R-:W-:-:S04]  /*15a0*/  FFMA R17, R26, R27, 1 ;  /* 0x3f8000001a117423 */ /* 0x001fc8000000001b */
[----:B------:R-:W-:-:S04]  /*15b0*/  FFMA R17, R26, R17, R26 ;  /* 0x000000111a117223 */ /* 0x000fc8000000001a */
[----:B------:R-:W-:-:S04]  /*15c0*/  FFMA R26, R16, R17, RZ ;  /* 0x00000011101a7223 */ /* 0x000fc800000000ff */
[----:B------:R-:W-:-:S04]  /*15d0*/  FFMA R25, R27, R26, R16 ;  /* 0x0000001a1b197223 */ /* 0x000fc80000000010 */
[----:B------:R-:W-:Y:S01]  /*15e0*/  FFMA R26, R17, R25, R26 ;  /* 0x00000019111a7223 */ /* 0x000fe2000000001a */
[----:B------:R-:W-:-:S03]  /*15f0*/  IADD3 R25, PT, PT, R23, R24, RZ ;  /* 0x0000001817197210 */ /* 0x000fc60007ffe0ff */
[----:B------:R-:W-:-:S04]  /*1600*/  FFMA R27, R27, R26, R16 ;  /* 0x0000001a1b1b7223 */ /* 0x000fc80000000010 */
[----:B------:R-:W-:-:S05]  /*1610*/  FFMA R16, R17, R27, R26 ;  /* 0x0000001b11107223 */ /* 0x000fca000000001a */
[----:B------:R-:W-:-:S04]  /*1620*/  SHF.R.U32.HI R23, RZ, 0x17, R16 ;  /* 0x00000017ff177819 */ /* 0x000fc80000011610 */
[----:B------:R-:W-:-:S05]  /*1630*/  LOP3.LUT R24, R23, 0xff, RZ, 0xc0, !PT ;  /* 0x000000ff17187812 */ /* 0x000fca00078ec0ff */
[----:B------:R-:W-:-:S05]  /*1640*/  IMAD.IADD R23, R24, 0x1, R25 ;  /* 0x0000000118177824 */ /* 0x000fca00078e0219 */
[----:B------:R-:W-:-:S04]  /*1650*/  IADD3 R24, PT, PT, R23, -0x1, RZ ;  /* 0xffffffff17187810 */ /* 0x000fc80007ffe0ff */
[----:B------:R-:W-:-:S13]  /*1660*/  ISETP.GE.U32.AND P0, PT, R24, 0xfe, PT ;  /* 0x000000fe1800780c */ /* 0x000fda0003f06070 */
[----:B------:R-:W-:Y:S05]  /*1670*/  @!P0 BRA `(.L_x_33) ;  /* 0x0000000000808947 */ /* 0x000fea0003800000 */
[----:B------:R-:W-:-:S13]  /*1680*/  ISETP.GT.AND P0, PT, R23, 0xfe, PT ;  /* 0x000000fe1700780c */ /* 0x000fda0003f04270 */
[----:B------:R-:W-:Y:S05]  /*1690*/  @P0 BRA `(.L_x_34) ;  /* 0x00000000006c0947 */ /* 0x000fea0003800000 */
[----:B------:R-:W-:-:S13]  /*16a0*/  ISETP.GE.AND P0, PT, R23, 0x1, PT ;  /* 0x000000011700780c */ /* 0x000fda0003f06270 */
[----:B------:R-:W-:Y:S05]  /*16b0*/  @P0 BRA `(.L_x_35) ;  /* 0x0000000000740947 */ /* 0x000fea0003800000 */
[----:B------:R-:W-:Y:S02]  /*16c0*/  ISETP.GE.AND P0, PT, R23, -0x18, PT ;  /* 0xffffffe81700780c */ /* 0x000fe40003f06270 */
[----:B------:R-:W-:-:S11]  /*16d0*/  LOP3.LUT R16, R16, 0x80000000, RZ, 0xc0, !PT ;  /* 0x8000000010107812 */ /* 0x000fd600078ec0ff */
[----:B------:R-:W-:Y:S05]  /*16e0*/  @!P0 BRA `(.L_x_35) ;  /* 0x0000000000688947 */ /* 0x000fea0003800000 */
[CCC-:B------:R-:W-:Y:S01]  /*16f0*/  FFMA.RZ R25, R17.reuse, R27.reuse, R26.reuse ;  /* 0x0000001b11197223 */ /* 0x1c0fe2000000c01a */
[CCC-:B------:R-:W-:Y:S01]  /*1700*/  FFMA.RP R24, R17.reuse, R27.reuse, R26.reuse ;  /* 0x0000001b11187223 */ /* 0x1c0fe2000000801a */
[----:B------:R-:W-:Y:S01]  /*1710*/  FFMA.RM R17, R17, R27, R26 ;  /* 0x0000001b11117223 */ /* 0x000fe2000000401a */
[----:B------:R-:W-:Y:S02]  /*1720*/  IADD3 R26, PT, PT, R23, 0x20, RZ ;  /* 0x00000020171a7810 */ /* 0x000fe40007ffe0ff */
[----:B------:R-:W-:Y:S02]  /*1730*/  LOP3.LUT R25, R25, 0x7fffff, RZ, 0xc0, !PT ;  /* 0x007fffff19197812 */ /* 0x000fe400078ec0ff */
[----:B------:R-:W-:Y:S02]  /*1740*/  ISETP.NE.AND P3, PT, R23, RZ, PT ;  /* 0x000000ff1700720c */ /* 0x000fe40003f65270 */
[----:B------:R-:W-:Y:S02]  /*1750*/  LOP3.LUT R25, R25, 0x800000, RZ, 0xfc, !PT ;  /* 0x0080000019197812 */ /* 0x000fe400078efcff */
[----:B------:R-:W-:Y:S01]  /*1760*/  ISETP.NE.AND P1, PT, R23, RZ, PT ;  /* 0x000000ff1700720c */ /* 0x000fe20003f25270 */
[----:B------:R-:W-:Y:S01]  /*1770*/  IMAD.MOV R23, RZ, RZ, -R23 ;  /* 0x000000ffff177224 */ /* 0x000fe200078e0a17 */
[----:B------:R-:W-:-:S02]  /*1780*/  SHF.L.U32 R26, R25, R26, RZ ;  /* 0x0000001a191a7219 */ /* 0x000fc400000006ff */
[----:B------:R-:W-:Y:S02]  /*1790*/  FSETP.NEU.FTZ.AND P0, PT, R24, R17, PT ;  /* 0x000000111800720b */ /* 0x000fe40003f1d000 */
[----:B------:R-:W-:Y:S02]  /*17a0*/  SEL R24, R23, RZ, P3 ;  /* 0x000000ff17187207 */ /* 0x000fe40001800000 */
[----:B------:R-:W-:Y:S02]  /*17b0*/  ISETP.NE.AND P1, PT, R26, RZ, P1 ;  /* 0x000000ff1a00720c */ /* 0x000fe40000f25270 */
[----:B------:R-:W-:Y:S02]  /*17c0*/  SHF.R.U32.HI R24, RZ, R24, R25 ;  /* 0x00000018ff187219 */ /* 0x000fe40000011619 */
[----:B------:R-:W-:Y:S02]  /*17d0*/  PLOP3.LUT P0, PT, P0, P1, PT, 0xf8, 0x8f ;  /* 0x00000000008f781c */ /* 0x000fe40000703f70 */
[----:B------:R-:W-:-:S02]  /*17e0*/  SHF.R.U32.HI R26, RZ, 0x1, R24 ;  /* 0x00000001ff1a7819 */ /* 0x000fc40000011618 */
[----:B------:R-:W-:-:S04]  /*17f0*/  SEL R17, RZ, 0x1, !P0 ;  /* 0x00000001ff117807 */ /* 0x000fc80004000000 */
[----:B------:R-:W-:-:S04]  /*1800*/  LOP3.LUT R17, R17, 0x1, R26, 0xf8, !PT ;  /* 0x0000000111117812 */ /* 0x000fc800078ef81a */
[----:B------:R-:W-:-:S04]  /*1810*/  LOP3.LUT R17, R17, R24, RZ, 0xc0, !PT ;  /* 0x0000001811117212 */ /* 0x000fc800078ec0ff */
[----:B------:R-:W-:-:S04]  /*1820*/  IADD3 R17, PT, PT, R26, R17, RZ ;  /* 0x000000111a117210 */ /* 0x000fc80007ffe0ff */
[----:B------:R-:W-:Y:S01]  /*1830*/  LOP3.LUT R16, R17, R16, RZ, 0xfc, !PT ;  /* 0x0000001011107212 */ /* 0x000fe200078efcff */
[----:B------:R-:W-:Y:S06]  /*1840*/  BRA `(.L_x_35) ;  /* 0x0000000000107947 */ /* 0x000fec0003800000 */
.L_x_34:
[----:B------:R-:W-:-:S04]  /*1850*/  LOP3.LUT R16, R16, 0x80000000, RZ, 0xc0, !PT ;  /* 0x8000000010107812 */ /* 0x000fc800078ec0ff */
[----:B------:R-:W-:Y:S01]  /*1860*/  LOP3.LUT R16, R16, 0x7f800000, RZ, 0xfc, !PT ;  /* 0x7f80000010107812 */ /* 0x000fe200078efcff */
[----:B------:R-:W-:Y:S06]  /*1870*/  BRA `(.L_x_35) ;  /* 0x0000000000047947 */ /* 0x000fec0003800000 */
.L_x_33:
[----:B------:R-:W-:-:S07]  /*1880*/  LEA R16, R25, R16, 0x17 ;  /* 0x0000001019107211 */ /* 0x000fce00078eb8ff */
.L_x_35:
[----:B------:R-:W-:Y:S05]  /*1890*/  BSYNC.RECONVERGENT B3 ;  /* 0x0000000000037941 */ /* 0x000fea0003800200 */
.L_x_32:
[----:B------:R-:W-:Y:S05]  /*18a0*/  BRA `(.L_x_36) ;  /* 0x0000000000207947 */ /* 0x000fea0003800000 */
.L_x_31:
[----:B------:R-:W-:-:S04]  /*18b0*/  LOP3.LUT R16, R17, 0x80000000, R16, 0x48, !PT ;  /* 0x8000000011107812 */ /* 0x000fc800078e4810 */
[----:B------:R-:W-:Y:S01]  /*18c0*/  LOP3.LUT R16, R16, 0x7f800000, RZ, 0xfc, !PT ;  /* 0x7f80000010107812 */ /* 0x000fe200078efcff */
[----:B------:R-:W-:Y:S06]  /*18d0*/  BRA `(.L_x_36) ;  /* 0x0000000000147947 */ /* 0x000fec0003800000 */
.L_x_30:
[----:B------:R-:W-:Y:S01]  /*18e0*/  LOP3.LUT R16, R17, 0x80000000, R16, 0x48, !PT ;  /* 0x8000000011107812 */ /* 0x000fe200078e4810 */
[----:B------:R-:W-:Y:S06]  /*18f0*/  BRA `(.L_x_36) ;  /* 0x00000000000c7947 */ /* 0x000fec0003800000 */
.L_x_29:
[----:B------:R-:W0:Y:S01]  /*1900*/  MUFU.RSQ R16, -QNAN ;  /* 0xffc0000000107908 */ /* 0x000e220000001400 */
[----:B------:R-:W-:Y:S05]  /*1910*/  BRA `(.L_x_36) ;  /* 0x0000000000047947 */ /* 0x000fea0003800000 */
.L_x_28:
[----:B------:R-:W-:-:S07]  /*1920*/  FADD.FTZ R16, R16, R17 ;  /* 0x0000001110107221 */ /* 0x000fce0000010000 */
.L_x_36:
[----:B------:R-:W-:Y:S05]  /*1930*/  BSYNC.RECONVERGENT B2 ;  /* 0x0000000000027941 */ /* 0x000fea0003800200 */
.L_x_26:
[----:B------:R-:W-:Y:S02]  /*1940*/  HFMA2 R17, -RZ, RZ, 0, 0 ;  /* 0x00000000ff117431 */ /* 0x000fe400000001ff */
[----:B0-----:R-:W-:Y:S01]  /*1950*/  IMAD.MOV.U32 R23, RZ, RZ, R16 ;  /* 0x000000ffff177224 */ /* 0x001fe200078e0010 */
[----:B------:R-:W-:-:S04]  /*1960*/  MOV R16, R18 ;  /* 0x0000001200107202 */ /* 0x000fc80000000f00 */
[----:B------:R-:W-:Y:S05]  /*1970*/  RET.REL.NODEC R16 `(_Z9calc_funciPfPiPKfi) ;  /* 0xffffffe410a07950 */ /* 0x000fea0003c3ffff */
.L_x_37:
[----:B------:R-:W-:-:S00]  /*1980*/  BRA `(.L_x_37) ;  /* 0xfffffffc00fc7947 */ /* 0x000fc0000383ffff */
[----:B------:R-:W-:-:S00]  /*1990*/  NOP ;  /* 0x0000000000007918 */ /* 0x000fc00000000000 */
        /* <DEDUP_REMOVED lines=14> */
.L_x_39:


//--------------------- .nv.shared._Z9calc_funciPfPiPKfi --------------------------
	.section	.nv.shared._Z9calc_funciPfPiPKfi,"aw",@nobits
	.sectionflags	@""
	.align	4
.nv.shared._Z9calc_funciPfPiPKfi:
	.zero		5120


//--------------------- .nv.shared.reserved.0     --------------------------
	.section	.nv.shared.reserved.0,"aw",@nobits
	.weak		__nv_reservedSMEM_offset_0_alias
	.size		__nv_reservedSMEM_offset_0_alias, 0, 64
	.other		__nv_reservedSMEM_offset_0_alias,@"STO_CUDA_RESERVED_SHARED STV_DEFAULT"
__nv_reservedSMEM_offset_0_alias:
	.zero		0
	.zero		64


//--------------------- .nv.global                --------------------------
	.section	.nv.global,"aw",@nobits
	.align	4
.nv.global:
	.type		dev_filter_data,@object
	.size		dev_filter_data,(dev_ele_coord_x - dev_filter_data)
dev_filter_data:
	.zero		256
	.type		dev_ele_coord_x,@object
	.size		dev_ele_coord_x,(dev_ele_coord_y - dev_ele_coord_x)
dev_ele_coord_x:
	.zero		8192
	.type		dev_ele_coord_y,@object
	.size		dev_ele_coord_y,(.L_1 - dev_ele_coord_y)
dev_ele_coord_y:
	.zero		8192
.L_1:


//--------------------- .nv.constant0._Z9calc_funciPfPiPKfi --------------------------
	.section	.nv.constant0._Z9calc_funciPfPiPKfi,"a",@progbits
	.sectionflags	@""
	.align	4
.nv.constant0._Z9calc_funciPfPiPKfi:
	.zero		932


//--------------------- SYMBOLS --------------------------

	.type		.nv.reservedSmem.offset0,@object
	.size		.nv.reservedSmem.offset0,0x4
	.type		.nv.reservedSmem.cap,@object
	.size		.nv.reservedSmem.cap,0x4
